//
// Generated by NVIDIA NVVM Compiler
//
// Compiler Build ID: CL-36424714
// Cuda compilation tools, release 13.0, V13.0.88
// Based on NVVM 20.0.0
//

.version 9.0
.target sm_100
.address_size 64

	// .globl	_Z12sobel_kernelPhS_iid
.const .align 4 .b8 d_mask[72] = {255, 255, 255, 255, 254, 255, 255, 255, 255, 255, 255, 255, 0, 0, 0, 0, 0, 0, 0, 0, 0, 0, 0, 0, 1, 0, 0, 0, 2, 0, 0, 0, 1, 0, 0, 0, 255, 255, 255, 255, 0, 0, 0, 0, 1, 0, 0, 0, 254, 255, 255, 255, 0, 0, 0, 0, 2, 0, 0, 0, 255, 255, 255, 255, 0, 0, 0, 0, 1};
// _ZZ12sobel_kernelPhS_iidE11shared_mask has been demoted

.visible .entry _Z12sobel_kernelPhS_iid(
	.param .u64 .ptr .align 1 _Z12sobel_kernelPhS_iid_param_0,
	.param .u64 .ptr .align 1 _Z12sobel_kernelPhS_iid_param_1,
	.param .u32 _Z12sobel_kernelPhS_iid_param_2,
	.param .u32 _Z12sobel_kernelPhS_iid_param_3,
	.param .f64 _Z12sobel_kernelPhS_iid_param_4
)
{
	.reg .pred 	%p<53>;
	.reg .b16 	%rs<39>;
	.reg .b32 	%r<137>;
	.reg .b64 	%rd<20>;
	.reg .b64 	%fd<99>;
	// demoted variable
	.shared .align 8 .b8 _ZZ12sobel_kernelPhS_iidE11shared_mask[144];
	ld.param.u64 	%rd6, [_Z12sobel_kernelPhS_iid_param_0];
	ld.param.u64 	%rd7, [_Z12sobel_kernelPhS_iid_param_1];
	ld.param.u32 	%r10, [_Z12sobel_kernelPhS_iid_param_2];
	ld.param.u32 	%r12, [_Z12sobel_kernelPhS_iid_param_3];
	ld.param.f64 	%fd37, [_Z12sobel_kernelPhS_iid_param_4];
	cvta.to.global.u64 	%rd1, %rd6;
	cvta.to.global.u64 	%rd2, %rd7;
	mov.u32 	%r13, %ctaid.x;
	mov.u32 	%r14, %ntid.x;
	mov.u32 	%r1, %tid.x;
	mad.lo.s32 	%r2, %r13, %r14, %r1;
	mov.u32 	%r15, %ctaid.y;
	mov.u32 	%r16, %ntid.y;
	mov.u32 	%r3, %tid.y;
	mad.lo.s32 	%r17, %r15, %r16, %r3;
	setp.ge.s32 	%p7, %r2, %r10;
	setp.ge.s32 	%p8, %r17, %r12;
	or.pred  	%p9, %p7, %p8;
	@%p9 bra 	$L__BB0_42;
	max.u32 	%r19, %r1, %r3;
	setp.gt.u32 	%p10, %r19, 2;
	@%p10 bra 	$L__BB0_3;
	mul.wide.u32 	%rd8, %r1, 12;
	mov.u64 	%rd9, d_mask;
	add.s64 	%rd10, %rd9, %rd8;
	mul.wide.u32 	%rd11, %r3, 4;
	add.s64 	%rd12, %rd10, %rd11;
	mov.u32 	%r20, _ZZ12sobel_kernelPhS_iidE11shared_mask;
	mad.lo.s32 	%r21, %r1, 24, %r20;
	shl.b32 	%r22, %r3, 3;
	add.s32 	%r23, %r21, %r22;
	ld.const.u32 	%r24, [%rd12];
	cvt.rn.f64.s32 	%fd38, %r24;
	st.shared.f64 	[%r23], %fd38;
	ld.const.u32 	%r25, [%rd12+36];
	cvt.rn.f64.s32 	%fd39, %r25;
	st.shared.f64 	[%r23+72], %fd39;
$L__BB0_3:
	ld.param.u32 	%r132, [_Z12sobel_kernelPhS_iid_param_2];
	bar.sync 	0;
	add.s32 	%r5, %r17, -1;
	setp.lt.u32 	%p11, %r5, %r12;
	setp.gt.s32 	%p12, %r2, 0;
	setp.le.s32 	%p13, %r2, %r132;
	and.pred  	%p14, %p12, %p13;
	and.pred  	%p1, %p14, %p11;
	add.s32 	%r6, %r2, -1;
	mad.lo.s32 	%r26, %r5, %r132, %r6;
	mul.lo.s32 	%r27, %r26, 3;
	cvt.s64.s32 	%rd13, %r27;
	add.s64 	%rd3, %rd1, %rd13;
	mov.f64 	%fd82, 0d0000000000000000;
	not.pred 	%p15, %p1;
	@%p15 bra 	$L__BB0_5;
	ld.global.u8 	%r28, [%rd3+2];
	ld.global.u8 	%r29, [%rd3+1];
	ld.global.u8 	%r30, [%rd3];
	add.s32 	%r31, %r29, %r28;
	add.s32 	%r32, %r31, %r30;
	cvt.u16.u32 	%rs1, %r32;
	mul.hi.u16 	%rs2, %rs1, 21846;
	cvt.rn.f64.u16 	%fd41, %rs2;
	ld.shared.f64 	%fd42, [_ZZ12sobel_kernelPhS_iidE11shared_mask];
	fma.rn.f64 	%fd82, %fd42, %fd41, 0d0000000000000000;
$L__BB0_5:
	setp.lt.u32 	%p16, %r5, %r12;
	setp.gt.s32 	%p17, %r2, -1;
	and.pred  	%p2, %p17, %p16;
	not.pred 	%p18, %p2;
	@%p18 bra 	$L__BB0_7;
	ld.global.u8 	%r33, [%rd3+5];
	ld.global.u8 	%r34, [%rd3+4];
	ld.global.u8 	%r35, [%rd3+3];
	add.s32 	%r36, %r34, %r33;
	add.s32 	%r37, %r36, %r35;
	cvt.u16.u32 	%rs3, %r37;
	mul.hi.u16 	%rs4, %rs3, 21846;
	cvt.rn.f64.u16 	%fd43, %rs4;
	ld.shared.f64 	%fd44, [_ZZ12sobel_kernelPhS_iidE11shared_mask+24];
	fma.rn.f64 	%fd82, %fd44, %fd43, %fd82;
$L__BB0_7:
	ld.param.u32 	%r133, [_Z12sobel_kernelPhS_iid_param_2];
	setp.ge.u32 	%p19, %r5, %r12;
	add.s32 	%r38, %r2, 1;
	setp.gt.s32 	%p20, %r2, -2;
	setp.lt.s32 	%p21, %r38, %r133;
	and.pred  	%p3, %p20, %p21;
	not.pred 	%p22, %p3;
	or.pred  	%p23, %p22, %p19;
	@%p23 bra 	$L__BB0_9;
	ld.global.u8 	%r39, [%rd3+8];
	ld.global.u8 	%r40, [%rd3+7];
	ld.global.u8 	%r41, [%rd3+6];
	add.s32 	%r42, %r40, %r39;
	add.s32 	%r43, %r42, %r41;
	cvt.u16.u32 	%rs5, %r43;
	mul.hi.u16 	%rs6, %rs5, 21846;
	cvt.rn.f64.u16 	%fd45, %rs6;
	ld.shared.f64 	%fd46, [_ZZ12sobel_kernelPhS_iidE11shared_mask+48];
	fma.rn.f64 	%fd82, %fd46, %fd45, %fd82;
$L__BB0_9:
	ld.param.u32 	%r134, [_Z12sobel_kernelPhS_iid_param_2];
	mul.lo.s32 	%r7, %r17, %r134;
	add.s32 	%r8, %r6, %r7;
	mul.lo.s32 	%r44, %r8, 3;
	cvt.s64.s32 	%rd14, %r44;
	add.s64 	%rd4, %rd1, %rd14;
	setp.lt.s32 	%p24, %r2, 1;
	setp.gt.s32 	%p25, %r2, %r134;
	or.pred  	%p26, %p24, %p25;
	@%p26 bra 	$L__BB0_11;
	ld.global.u8 	%r45, [%rd4+2];
	ld.global.u8 	%r46, [%rd4+1];
	ld.global.u8 	%r47, [%rd4];
	add.s32 	%r48, %r46, %r45;
	add.s32 	%r49, %r48, %r47;
	cvt.u16.u32 	%rs7, %r49;
	mul.hi.u16 	%rs8, %rs7, 21846;
	cvt.rn.f64.u16 	%fd47, %rs8;
	ld.shared.f64 	%fd48, [_ZZ12sobel_kernelPhS_iidE11shared_mask+8];
	fma.rn.f64 	%fd82, %fd48, %fd47, %fd82;
$L__BB0_11:
	setp.lt.s32 	%p27, %r2, 0;
	@%p27 bra 	$L__BB0_13;
	ld.global.u8 	%r50, [%rd4+5];
	ld.global.u8 	%r51, [%rd4+4];
	ld.global.u8 	%r52, [%rd4+3];
	add.s32 	%r53, %r51, %r50;
	add.s32 	%r54, %r53, %r52;
	cvt.u16.u32 	%rs9, %r54;
	mul.hi.u16 	%rs10, %rs9, 21846;
	cvt.rn.f64.u16 	%fd49, %rs10;
	ld.shared.f64 	%fd50, [_ZZ12sobel_kernelPhS_iidE11shared_mask+32];
	fma.rn.f64 	%fd82, %fd50, %fd49, %fd82;
$L__BB0_13:
	@%p22 bra 	$L__BB0_15;
	ld.global.u8 	%r55, [%rd4+8];
	ld.global.u8 	%r56, [%rd4+7];
	ld.global.u8 	%r57, [%rd4+6];
	add.s32 	%r58, %r56, %r55;
	add.s32 	%r59, %r58, %r57;
	cvt.u16.u32 	%rs11, %r59;
	mul.hi.u16 	%rs12, %rs11, 21846;
	cvt.rn.f64.u16 	%fd51, %rs12;
	ld.shared.f64 	%fd52, [_ZZ12sobel_kernelPhS_iidE11shared_mask+56];
	fma.rn.f64 	%fd82, %fd52, %fd51, %fd82;
$L__BB0_15:
	ld.param.u32 	%r135, [_Z12sobel_kernelPhS_iid_param_2];
	add.s32 	%r9, %r17, 1;
	setp.lt.u32 	%p29, %r9, %r12;
	setp.gt.s32 	%p30, %r2, 0;
	setp.le.s32 	%p31, %r2, %r135;
	and.pred  	%p32, %p30, %p31;
	and.pred  	%p4, %p32, %p29;
	add.s32 	%r60, %r8, %r135;
	mul.lo.s32 	%r61, %r60, 3;
	cvt.s64.s32 	%rd15, %r61;
	add.s64 	%rd5, %rd1, %rd15;
	not.pred 	%p33, %p4;
	@%p33 bra 	$L__BB0_17;
	ld.global.u8 	%r62, [%rd5+2];
	ld.global.u8 	%r63, [%rd5+1];
	ld.global.u8 	%r64, [%rd5];
	add.s32 	%r65, %r63, %r62;
	add.s32 	%r66, %r65, %r64;
	cvt.u16.u32 	%rs13, %r66;
	mul.hi.u16 	%rs14, %rs13, 21846;
	cvt.rn.f64.u16 	%fd53, %rs14;
	ld.shared.f64 	%fd54, [_ZZ12sobel_kernelPhS_iidE11shared_mask+16];
	fma.rn.f64 	%fd82, %fd54, %fd53, %fd82;
$L__BB0_17:
	setp.lt.u32 	%p34, %r9, %r12;
	setp.gt.s32 	%p35, %r2, -1;
	and.pred  	%p5, %p35, %p34;
	not.pred 	%p36, %p5;
	@%p36 bra 	$L__BB0_19;
	ld.global.u8 	%r67, [%rd5+5];
	ld.global.u8 	%r68, [%rd5+4];
	ld.global.u8 	%r69, [%rd5+3];
	add.s32 	%r70, %r68, %r67;
	add.s32 	%r71, %r70, %r69;
	cvt.u16.u32 	%rs15, %r71;
	mul.hi.u16 	%rs16, %rs15, 21846;
	cvt.rn.f64.u16 	%fd55, %rs16;
	ld.shared.f64 	%fd56, [_ZZ12sobel_kernelPhS_iidE11shared_mask+40];
	fma.rn.f64 	%fd82, %fd56, %fd55, %fd82;
$L__BB0_19:
	setp.lt.u32 	%p37, %r9, %r12;
	and.pred  	%p6, %p3, %p37;
	not.pred 	%p38, %p6;
	@%p38 bra 	$L__BB0_21;
	ld.global.u8 	%r72, [%rd5+8];
	ld.global.u8 	%r73, [%rd5+7];
	ld.global.u8 	%r74, [%rd5+6];
	add.s32 	%r75, %r73, %r72;
	add.s32 	%r76, %r75, %r74;
	cvt.u16.u32 	%rs17, %r76;
	mul.hi.u16 	%rs18, %rs17, 21846;
	cvt.rn.f64.u16 	%fd57, %rs18;
	ld.shared.f64 	%fd58, [_ZZ12sobel_kernelPhS_iidE11shared_mask+64];
	fma.rn.f64 	%fd82, %fd58, %fd57, %fd82;
$L__BB0_21:
	mov.f64 	%fd91, 0d0000000000000000;
	@%p15 bra 	$L__BB0_23;
	ld.global.u8 	%r77, [%rd3+2];
	ld.global.u8 	%r78, [%rd3+1];
	ld.global.u8 	%r79, [%rd3];
	add.s32 	%r80, %r78, %r77;
	add.s32 	%r81, %r80, %r79;
	cvt.u16.u32 	%rs19, %r81;
	mul.hi.u16 	%rs20, %rs19, 21846;
	cvt.rn.f64.u16 	%fd60, %rs20;
	ld.shared.f64 	%fd61, [_ZZ12sobel_kernelPhS_iidE11shared_mask+72];
	fma.rn.f64 	%fd91, %fd61, %fd60, 0d0000000000000000;
$L__BB0_23:
	@%p18 bra 	$L__BB0_25;
	ld.global.u8 	%r82, [%rd3+5];
	ld.global.u8 	%r83, [%rd3+4];
	ld.global.u8 	%r84, [%rd3+3];
	add.s32 	%r85, %r83, %r82;
	add.s32 	%r86, %r85, %r84;
	cvt.u16.u32 	%rs21, %r86;
	mul.hi.u16 	%rs22, %rs21, 21846;
	cvt.rn.f64.u16 	%fd62, %rs22;
	ld.shared.f64 	%fd63, [_ZZ12sobel_kernelPhS_iidE11shared_mask+96];
	fma.rn.f64 	%fd91, %fd63, %fd62, %fd91;
$L__BB0_25:
	setp.ge.u32 	%p41, %r5, %r12;
	not.pred 	%p42, %p3;
	or.pred  	%p43, %p42, %p41;
	@%p43 bra 	$L__BB0_27;
	ld.global.u8 	%r93, [%rd3+8];
	ld.global.u8 	%r94, [%rd3+7];
	ld.global.u8 	%r95, [%rd3+6];
	add.s32 	%r96, %r94, %r93;
	add.s32 	%r97, %r96, %r95;
	cvt.u16.u32 	%rs23, %r97;
	mul.hi.u16 	%rs24, %rs23, 21846;
	cvt.rn.f64.u16 	%fd64, %rs24;
	ld.shared.f64 	%fd65, [_ZZ12sobel_kernelPhS_iidE11shared_mask+120];
	fma.rn.f64 	%fd91, %fd65, %fd64, %fd91;
$L__BB0_27:
	ld.param.u32 	%r136, [_Z12sobel_kernelPhS_iid_param_2];
	setp.lt.s32 	%p44, %r2, 1;
	setp.gt.s32 	%p45, %r2, %r136;
	or.pred  	%p46, %p44, %p45;
	@%p46 bra 	$L__BB0_29;
	ld.global.u8 	%r98, [%rd4+2];
	ld.global.u8 	%r99, [%rd4+1];
	ld.global.u8 	%r100, [%rd4];
	add.s32 	%r101, %r99, %r98;
	add.s32 	%r102, %r101, %r100;
	cvt.u16.u32 	%rs25, %r102;
	mul.hi.u16 	%rs26, %rs25, 21846;
	cvt.rn.f64.u16 	%fd66, %rs26;
	ld.shared.f64 	%fd67, [_ZZ12sobel_kernelPhS_iidE11shared_mask+80];
	fma.rn.f64 	%fd91, %fd67, %fd66, %fd91;
$L__BB0_29:
	setp.lt.s32 	%p47, %r2, 0;
	@%p47 bra 	$L__BB0_31;
	ld.global.u8 	%r103, [%rd4+5];
	ld.global.u8 	%r104, [%rd4+4];
	ld.global.u8 	%r105, [%rd4+3];
	add.s32 	%r106, %r104, %r103;
	add.s32 	%r107, %r106, %r105;
	cvt.u16.u32 	%rs27, %r107;
	mul.hi.u16 	%rs28, %rs27, 21846;
	cvt.rn.f64.u16 	%fd68, %rs28;
	ld.shared.f64 	%fd69, [_ZZ12sobel_kernelPhS_iidE11shared_mask+104];
	fma.rn.f64 	%fd91, %fd69, %fd68, %fd91;
$L__BB0_31:
	not.pred 	%p48, %p3;
	@%p48 bra 	$L__BB0_33;
	ld.global.u8 	%r108, [%rd4+8];
	ld.global.u8 	%r109, [%rd4+7];
	ld.global.u8 	%r110, [%rd4+6];
	add.s32 	%r111, %r109, %r108;
	add.s32 	%r112, %r111, %r110;
	cvt.u16.u32 	%rs29, %r112;
	mul.hi.u16 	%rs30, %rs29, 21846;
	cvt.rn.f64.u16 	%fd70, %rs30;
	ld.shared.f64 	%fd71, [_ZZ12sobel_kernelPhS_iidE11shared_mask+128];
	fma.rn.f64 	%fd91, %fd71, %fd70, %fd91;
$L__BB0_33:
	@%p33 bra 	$L__BB0_35;
	ld.global.u8 	%r113, [%rd5+2];
	ld.global.u8 	%r114, [%rd5+1];
	ld.global.u8 	%r115, [%rd5];
	add.s32 	%r116, %r114, %r113;
	add.s32 	%r117, %r116, %r115;
	cvt.u16.u32 	%rs31, %r117;
	mul.hi.u16 	%rs32, %rs31, 21846;
	cvt.rn.f64.u16 	%fd72, %rs32;
	ld.shared.f64 	%fd73, [_ZZ12sobel_kernelPhS_iidE11shared_mask+88];
	fma.rn.f64 	%fd91, %fd73, %fd72, %fd91;
$L__BB0_35:
	@%p36 bra 	$L__BB0_37;
	ld.global.u8 	%r118, [%rd5+5];
	ld.global.u8 	%r119, [%rd5+4];
	ld.global.u8 	%r120, [%rd5+3];
	add.s32 	%r121, %r119, %r118;
	add.s32 	%r122, %r121, %r120;
	cvt.u16.u32 	%rs33, %r122;
	mul.hi.u16 	%rs34, %rs33, 21846;
	cvt.rn.f64.u16 	%fd74, %rs34;
	ld.shared.f64 	%fd75, [_ZZ12sobel_kernelPhS_iidE11shared_mask+112];
	fma.rn.f64 	%fd91, %fd75, %fd74, %fd91;
$L__BB0_37:
	@%p38 bra 	$L__BB0_39;
	ld.global.u8 	%r123, [%rd5+8];
	ld.global.u8 	%r124, [%rd5+7];
	ld.global.u8 	%r125, [%rd5+6];
	add.s32 	%r126, %r124, %r123;
	add.s32 	%r127, %r126, %r125;
	cvt.u16.u32 	%rs35, %r127;
	mul.hi.u16 	%rs36, %rs35, 21846;
	cvt.rn.f64.u16 	%fd76, %rs36;
	ld.shared.f64 	%fd77, [_ZZ12sobel_kernelPhS_iidE11shared_mask+136];
	fma.rn.f64 	%fd91, %fd77, %fd76, %fd91;
$L__BB0_39:
	mul.f64 	%fd78, %fd91, %fd91;
	fma.rn.f64 	%fd79, %fd82, %fd82, %fd78;
	sqrt.rn.f64 	%fd80, %fd79;
	setp.leu.f64 	%p52, %fd80, %fd37;
	@%p52 bra 	$L__BB0_41;
	add.s32 	%r130, %r7, %r2;
	mul.lo.s32 	%r131, %r130, 3;
	cvt.s64.s32 	%rd18, %r131;
	add.s64 	%rd19, %rd2, %rd18;
	mov.b16 	%rs38, 0;
	st.global.u8 	[%rd19+2], %rs38;
	st.global.u8 	[%rd19+1], %rs38;
	st.global.u8 	[%rd19], %rs38;
	bra.uni 	$L__BB0_42;
$L__BB0_41:
	add.s32 	%r128, %r7, %r2;
	mul.lo.s32 	%r129, %r128, 3;
	cvt.s64.s32 	%rd16, %r129;
	add.s64 	%rd17, %rd2, %rd16;
	mov.b16 	%rs37, 255;
	st.global.u8 	[%rd17+2], %rs37;
	st.global.u8 	[%rd17+1], %rs37;
	st.global.u8 	[%rd17], %rs37;
$L__BB0_42:
	ret;

}


// ===== COMPILED SASS (sm_100) =====

	.target	sm_100

	.elftype	@"ET_EXEC"


//--------------------- .note.nv.tkinfo           --------------------------
	.section	.note.nv.tkinfo,"",@"SHT_NOTE"
	.sectionflags	@"SHF_NOTE_NV_TKINFO"
	.tkinfo
        /*0018*/ 	.word	0x00000002
        /*0030*/ 	.string	""
        /*0030*/ 	.string	"ptxas"
        /*0030*/ 	.string	"Cuda compilation tools, release 13.0, V13.0.88"
        /*0030*/ 	.string	"Build cuda_13.0.r13.0/compiler.36424714_0"
        /*0030*/ 	.string	"-arch sm_100 -m 64 "



//--------------------- .note.nv.cuinfo           --------------------------
	.section	.note.nv.cuinfo,"",@"SHT_NOTE"
	.sectionflags	@"SHF_NOTE_NV_CUINFO"
        /*0018*/ 	.short	0x0002
        /*001a*/ 	.short	0x0064
        /*001c*/ 	.short	0x0082
	.zero		2


//--------------------- .nv.info                  --------------------------
	.section	.nv.info,"",@"SHT_CUDA_INFO"
	.align	4


	//----- nvinfo : EIATTR_REGCOUNT
	.align		4
        /*0000*/ 	.byte	0x04, 0x2f
        /*0002*/ 	.short	(.L_2 - .L_1)
	.align		4
.L_1:
        /*0004*/ 	.word	index@(_Z12sobel_kernelPhS_iid)
        /*0008*/ 	.word	0x00000020


	//----- nvinfo : EIATTR_FRAME_SIZE
	.align		4
.L_2:
        /*000c*/ 	.byte	0x04, 0x11
        /*000e*/ 	.short	(.L_4 - .L_3)
	.align		4
.L_3:
        /*0010*/ 	.word	index@($__internal_0_$__cuda_sm20_dsqrt_rn_f64_mediumpath_v1)
        /*0014*/ 	.word	0x00000000


	//----- nvinfo : EIATTR_FRAME_SIZE
	.align		4
.L_4:
        /*0018*/ 	.byte	0x04, 0x11
        /*001a*/ 	.short	(.L_6 - .L_5)
	.align		4
.L_5:
        /*001c*/ 	.word	index@(_Z12sobel_kernelPhS_iid)
        /*0020*/ 	.word	0x00000000


	//----- nvinfo : EIATTR_MIN_STACK_SIZE
	.align		4
.L_6:
        /*0024*/ 	.byte	0x04, 0x12
        /*0026*/ 	.short	(.L_8 - .L_7)
	.align		4
.L_7:
        /*0028*/ 	.word	index@(_Z12sobel_kernelPhS_iid)
        /*002c*/ 	.word	0x00000000
.L_8:


//--------------------- .nv.compat                --------------------------
	.section	.nv.compat,"",@"SHT_CUDA_COMPAT_INFO"
	.align	4
        /*0000*/ 	.byte	0x02, 0x09, 0x00, 0x00, 0x02, 0x02, 0x01, 0x00, 0x02, 0x05, 0x05, 0x00, 0x03, 0x07, 0x01, 0x01
        /*0010*/ 	.byte	0x02, 0x03, 0x00, 0x00, 0x02, 0x06, 0x01, 0x00, 0x04, 0x0b, 0x08, 0x00, 0x01, 0x00, 0x00, 0x00
        /*0020*/ 	.byte	0x00, 0x00, 0x00, 0x00


//--------------------- .nv.info._Z12sobel_kernelPhS_iid --------------------------
	.section	.nv.info._Z12sobel_kernelPhS_iid,"",@"SHT_CUDA_INFO"
	.sectionflags	@""
	.align	4


	//----- nvinfo : EIATTR_CUDA_API_VERSION
	.align		4
        /*0000*/ 	.byte	0x04, 0x37
        /*0002*/ 	.short	(.L_10 - .L_9)
.L_9:
        /*0004*/ 	.word	0x00000082


	//----- nvinfo : EIATTR_KPARAM_INFO
	.align		4
.L_10:
        /*0008*/ 	.byte	0x04, 0x17
        /*000a*/ 	.short	(.L_12 - .L_11)
.L_11:
        /*000c*/ 	.word	0x00000000
        /*0010*/ 	.short	0x0004
        /*0012*/ 	.short	0x0018
        /*0014*/ 	.byte	0x00, 0xf0, 0x21, 0x00


	//----- nvinfo : EIATTR_KPARAM_INFO
	.align		4
.L_12:
        /*0018*/ 	.byte	0x04, 0x17
        /*001a*/ 	.short	(.L_14 - .L_13)
.L_13:
        /*001c*/ 	.word	0x00000000
        /*0020*/ 	.short	0x0003
        /*0022*/ 	.short	0x0014
        /*0024*/ 	.byte	0x00, 0xf0, 0x11, 0x00


	//----- nvinfo : EIATTR_KPARAM_INFO
	.align		4
.L_14:
        /*0028*/ 	.byte	0x04, 0x17
        /*002a*/ 	.short	(.L_16 - .L_15)
.L_15:
        /*002c*/ 	.word	0x00000000
        /*0030*/ 	.short	0x0002
        /*0032*/ 	.short	0x0010
        /*0034*/ 	.byte	0x00, 0xf0, 0x11, 0x00


	//----- nvinfo : EIATTR_KPARAM_INFO
	.align		4
.L_16:
        /*0038*/ 	.byte	0x04, 0x17
        /*003a*/ 	.short	(.L_18 - .L_17)
.L_17:
        /*003c*/ 	.word	0x00000000
        /*0040*/ 	.short	0x0001
        /*0042*/ 	.short	0x0008
        /*0044*/ 	.byte	0x00, 0xf5, 0x21, 0x00


	//----- nvinfo : EIATTR_KPARAM_INFO
	.align		4
.L_18:
        /*0048*/ 	.byte	0x04, 0x17
        /*004a*/ 	.short	(.L_20 - .L_19)
.L_19:
        /*004c*/ 	.word	0x00000000
        /*0050*/ 	.short	0x0000
        /*0052*/ 	.short	0x0000
        /*0054*/ 	.byte	0x00, 0xf5, 0x21, 0x00


	//----- nvinfo : EIATTR_SPARSE_MMA_MASK
	.align		4
.L_20:
        /*0058*/ 	.byte	0x03, 0x50
        /*005a*/ 	.short	0x0000


	//----- nvinfo : EIATTR_MAXREG_COUNT
	.align		4
        /*005c*/ 	.byte	0x03, 0x1b
        /*005e*/ 	.short	0x00ff


	//----- nvinfo : EIATTR_NUM_BARRIERS
	.align		4
        /*0060*/ 	.byte	0x02, 0x4c
        /*0062*/ 	.byte	0x01
	.zero		1


	//----- nvinfo : EIATTR_MERCURY_ISA_VERSION
	.align		4
        /*0064*/ 	.byte	0x03, 0x5f
        /*0066*/ 	.short	0x0101


	//----- nvinfo : EIATTR_VRC_CTA_INIT_COUNT
	.align		4
        /*0068*/ 	.byte	0x02, 0x4a
	.zero		1
	.zero		1


	//----- nvinfo : EIATTR_EXIT_INSTR_OFFSETS
	.align		4
        /*006c*/ 	.byte	0x04, 0x1c
        /*006e*/ 	.short	(.L_22 - .L_21)


	//   ....[0]....
.L_21:
        /*0070*/ 	.word	0x000000c0


	//   ....[1]....
        /*0074*/ 	.word	0x000012b0


	//   ....[2]....
        /*0078*/ 	.word	0x00001370


	//----- nvinfo : EIATTR_CRS_STACK_SIZE
	.align		4
.L_22:
        /*007c*/ 	.byte	0x04, 0x1e
        /*007e*/ 	.short	(.L_24 - .L_23)
.L_23:
        /*0080*/ 	.word	0x00000000


	//----- nvinfo : EIATTR_CBANK_PARAM_SIZE
	.align		4
.L_24:
        /*0084*/ 	.byte	0x03, 0x19
        /*0086*/ 	.short	0x0020


	//----- nvinfo : EIATTR_PARAM_CBANK
	.align		4
        /*0088*/ 	.byte	0x04, 0x0a
        /*008a*/ 	.short	(.L_26 - .L_25)
	.align		4
.L_25:
        /*008c*/ 	.word	index@(.nv.constant0._Z12sobel_kernelPhS_iid)
        /*0090*/ 	.short	0x0380
        /*0092*/ 	.short	0x0020


	//----- nvinfo : EIATTR_SW_WAR
	.align		4
.L_26:
        /*0094*/ 	.byte	0x04, 0x36
        /*0096*/ 	.short	(.L_28 - .L_27)
.L_27:
        /*0098*/ 	.word	0x00000008
.L_28:


//--------------------- .nv.callgraph             --------------------------
	.section	.nv.callgraph,"",@"SHT_CUDA_CALLGRAPH"
	.align	4
	.sectionentsize	8
	.align		4
        /*0000*/ 	.word	0x00000000
	.align		4
        /*0004*/ 	.word	0xffffffff
	.align		4
        /*0008*/ 	.word	0x00000000
	.align		4
        /*000c*/ 	.word	0xfffffffe
	.align		4
        /*0010*/ 	.word	0x00000000
	.align		4
        /*0014*/ 	.word	0xfffffffd
	.align		4
        /*0018*/ 	.word	0x00000000
	.align		4
        /*001c*/ 	.word	0xfffffffc


//--------------------- .nv.constant3             --------------------------
	.section	.nv.constant3,"a",@progbits
	.align	4
.nv.constant3:
	.type		d_mask,@object
	.size		d_mask,(.L_0 - d_mask)
d_mask:
        /*0000*/ 	.byte	0xff, 0xff, 0xff, 0xff, 0xfe, 0xff, 0xff, 0xff, 0xff, 0xff, 0xff, 0xff, 0x00, 0x00, 0x00, 0x00
        /*0010*/ 	.byte	0x00, 0x00, 0x00, 0x00, 0x00, 0x00, 0x00, 0x00, 0x01, 0x00, 0x00, 0x00, 0x02, 0x00, 0x00, 0x00
        /*0020*/ 	.byte	0x01, 0x00, 0x00, 0x00, 0xff, 0xff, 0xff, 0xff, 0x00, 0x00, 0x00, 0x00, 0x01, 0x00, 0x00, 0x00
        /*0030*/ 	.byte	0xfe, 0xff, 0xff, 0xff, 0x00, 0x00, 0x00, 0x00, 0x02, 0x00, 0x00, 0x00, 0xff, 0xff, 0xff, 0xff
        /*0040*/ 	.byte	0x00, 0x00, 0x00, 0x00, 0x01, 0x00, 0x00, 0x00
.L_0:


//--------------------- .text._Z12sobel_kernelPhS_iid --------------------------
	.section	.text._Z12sobel_kernelPhS_iid,"ax",@progbits
	.align	128
        .global         _Z12sobel_kernelPhS_iid
        .type           _Z12sobel_kernelPhS_iid,@function
        .size           _Z12sobel_kernelPhS_iid,(.L_x_10 - _Z12sobel_kernelPhS_iid)
        .other          _Z12sobel_kernelPhS_iid,@"STO_CUDA_ENTRY STV_DEFAULT"
_Z12sobel_kernelPhS_iid:
.text._Z12sobel_kernelPhS_iid:
[----:B------:R-:W-:Y:S01]  /*0000*/  LDC R1, c[0x0][0x37c] ;  /* 0x0000df00ff017b82 */ /* 0x000fe20000000800 */
[----:B------:R-:W0:Y:S07]  /*0010*/  S2R R13, SR_TID.Y ;  /* 0x00000000000d7919 */ /* 0x000e2e0000002200 */
[----:B------:R-:W1:Y:S01]  /*0020*/  LDC R3, c[0x0][0x360] ;  /* 0x0000d800ff037b82 */ /* 0x000e620000000800 */
[----:B------:R-:W2:Y:S01]  /*0030*/  LDCU.64 UR6, c[0x0][0x390] ;  /* 0x00007200ff0677ac */ /* 0x000ea20008000a00 */
[----:B------:R-:W1:Y:S06]  /*0040*/  S2R R11, SR_TID.X ;  /* 0x00000000000b7919 */ /* 0x000e6c0000002100 */
[----:B------:R-:W0:Y:S08]  /*0050*/  S2UR UR5, SR_CTAID.Y ;  /* 0x00000000000579c3 */ /* 0x000e300000002600 */
[----:B------:R-:W0:Y:S08]  /*0060*/  LDC R0, c[0x0][0x364] ;  /* 0x0000d900ff007b82 */ /* 0x000e300000000800 */
[----:B------:R-:W1:Y:S01]  /*0070*/  S2UR UR4, SR_CTAID.X ;  /* 0x00000000000479c3 */ /* 0x000e620000002500 */
[----:B0-----:R-:W-:-:S05]  /*0080*/  IMAD R0, R0, UR5, R13 ;  /* 0x0000000500007c24 */ /* 0x001fca000f8e020d */
[----:B--2---:R-:W-:Y:S01]  /*0090*/  ISETP.GE.AND P0, PT, R0, UR7, PT ;  /* 0x0000000700007c0c */ /* 0x004fe2000bf06270 */
[----:B-1----:R-:W-:-:S05]  /*00a0*/  IMAD R3, R3, UR4, R11 ;  /* 0x0000000403037c24 */ /* 0x002fca000f8e020b */
[----:B------:R-:W-:-:S13]  /*00b0*/  ISETP.GE.OR P0, PT, R3, UR6, P0 ;  /* 0x0000000603007c0c */ /* 0x000fda0008706670 */
[----:B------:R-:W-:Y:S05]  /*00c0*/  @P0 EXIT ;  /* 0x000000000000094d */ /* 0x000fea0003800000 */
[----:B------:R-:W-:Y:S01]  /*00d0*/  VIMNMX.U32 R2, PT, PT, R11, R13, !PT ;  /* 0x0000000d0b027248 */ /* 0x000fe20007fe0000 */
[----:B------:R-:W-:Y:S03]  /*00e0*/  BSSY.RECONVERGENT B0, `(.L_x_0) ;  /* 0x0000010000007945 */ /* 0x000fe60003800200 */
[----:B------:R-:W-:-:S13]  /*00f0*/  ISETP.GT.U32.AND P0, PT, R2, 0x2, PT ;  /* 0x000000020200780c */ /* 0x000fda0003f04070 */
[----:B------:R-:W-:Y:S05]  /*0100*/  @P0 BRA `(.L_x_1) ;  /* 0x0000000000340947 */ /* 0x000fea0003800000 */
[----:B------:R-:W-:Y:S01]  /*0110*/  IMAD.SHL.U32 R2, R13, 0x4, RZ ;  /* 0x000000040d027824 */ /* 0x000fe200078e00ff */
[----:B------:R-:W0:Y:S01]  /*0120*/  S2R R9, SR_CgaCtaId ;  /* 0x0000000000097919 */ /* 0x000e220000008800 */
[----:B------:R-:W-:Y:S02]  /*0130*/  MOV R6, 0x400 ;  /* 0x0000040000067802 */ /* 0x000fe40000000f00 */
[----:B------:R-:W-:-:S04]  /*0140*/  IMAD R2, R11, 0xc, R2 ;  /* 0x0000000c0b027824 */ /* 0x000fc800078e0202 */
[----:B------:R-:W1:Y:S08]  /*0150*/  LDC R4, c[0x3][R2] ;  /* 0x00c0000002047b82 */ /* 0x000e700000000800 */
[----:B------:R-:W2:Y:S01]  /*0160*/  LDC R7, c[0x3][R2+0x24] ;  /* 0x00c0090002077b82 */ /* 0x000ea20000000800 */
[----:B0-----:R-:W-:-:S05]  /*0170*/  LEA R8, R9, R6, 0x18 ;  /* 0x0000000609087211 */ /* 0x001fca00078ec0ff */
[----:B------:R-:W-:-:S04]  /*0180*/  IMAD R8, R11, 0x18, R8 ;  /* 0x000000180b087824 */ /* 0x000fc800078e0208 */
[----:B------:R-:W-:Y:S01]  /*0190*/  IMAD R9, R13, 0x8, R8 ;  /* 0x000000080d097824 */ /* 0x000fe200078e0208 */
[----:B-1----:R-:W0:Y:S08]  /*01a0*/  I2F.F64 R4, R4 ;  /* 0x0000000400047312 */ /* 0x002e300000201c00 */
[----:B--2---:R-:W1:Y:S01]  /*01b0*/  I2F.F64 R6, R7 ;  /* 0x0000000700067312 */ /* 0x004e620000201c00 */
[----:B0-----:R0:W-:Y:S04]  /*01c0*/  STS.64 [R9], R4 ;  /* 0x0000000409007388 */ /* 0x0011e80000000a00 */
[----:B-1----:R0:W-:Y:S02]  /*01d0*/  STS.64 [R9+0x48], R6 ;  /* 0x0000480609007388 */ /* 0x0021e40000000a00 */
.L_x_1:
[----:B------:R-:W-:Y:S05]  /*01e0*/  BSYNC.RECONVERGENT B0 ;  /* 0x0000000000007941 */ /* 0x000fea0003800200 */
.L_x_0:
[----:B------:R-:W1:Y:S01]  /*01f0*/  LDCU.64 UR8, c[0x0][0x380] ;  /* 0x00007000ff0877ac */ /* 0x000e620008000a00 */
[----:B0-----:R-:W-:Y:S01]  /*0200*/  VIADD R7, R0, 0xffffffff ;  /* 0xffffffff00077836 */ /* 0x001fe20000000000 */
[----:B------:R-:W-:Y:S01]  /*0210*/  BAR.SYNC.DEFER_BLOCKING 0x0 ;  /* 0x0000000000007b1d */ /* 0x000fe20000010000 */
[C---:B------:R-:W-:Y:S01]  /*0220*/  VIADD R10, R3.reuse, 0xffffffff ;  /* 0xffffffff030a7836 */ /* 0x040fe20000000000 */
[----:B------:R-:W-:Y:S02]  /*0230*/  ISETP.GT.AND P3, PT, R3, UR6, PT ;  /* 0x0000000603007c0c */ /* 0x000fe4000bf64270 */
[C---:B------:R-:W-:Y:S01]  /*0240*/  ISETP.GE.U32.AND P2, PT, R7.reuse, UR7, PT ;  /* 0x0000000707007c0c */ /* 0x040fe2000bf46070 */
[----:B------:R-:W-:Y:S01]  /*0250*/  IMAD R2, R7, UR6, R10 ;  /* 0x0000000607027c24 */ /* 0x000fe2000f8e020a */
[----:B------:R-:W0:Y:S01]  /*0260*/  LDCU.64 UR4, c[0x0][0x358] ;  /* 0x00006b00ff0477ac */ /* 0x000e220008000a00 */
[C---:B------:R-:W-:Y:S02]  /*0270*/  ISETP.GT.AND P3, PT, R3.reuse, RZ, !P3 ;  /* 0x000000ff0300720c */ /* 0x040fe40005f64270 */
[----:B------:R-:W-:Y:S01]  /*0280*/  IMAD R2, R2, 0x3, RZ ;  /* 0x0000000302027824 */ /* 0x000fe200078e02ff */
[----:B------:R-:W-:-:S02]  /*0290*/  ISETP.GT.AND P2, PT, R3, -0x1, !P2 ;  /* 0xffffffff0300780c */ /* 0x000fc40005744270 */
[----:B------:R-:W-:Y:S02]  /*02a0*/  ISETP.LT.U32.AND P5, PT, R7, UR7, P3 ;  /* 0x0000000707007c0c */ /* 0x000fe40009fa1070 */
[----:B-1----:R-:W-:-:S04]  /*02b0*/  IADD3 R12, P0, PT, R2, UR8, RZ ;  /* 0x00000008020c7c10 */ /* 0x002fc8000ff1e0ff */
[----:B------:R-:W-:-:S07]  /*02c0*/  LEA.HI.X.SX32 R13, R2, UR9, 0x1, P0 ;  /* 0x00000009020d7c11 */ /* 0x000fce00080f0eff */
[----:B0-----:R-:W2:Y:S04]  /*02d0*/  @P5 LDG.E.U8 R9, desc[UR4][R12.64+0x2] ;  /* 0x000002040c095981 */ /* 0x001ea8000c1e1100 */
[----:B------:R-:W2:Y:S04]  /*02e0*/  @P5 LDG.E.U8 R6, desc[UR4][R12.64+0x1] ;  /* 0x000001040c065981 */ /* 0x000ea8000c1e1100 */
[----:B------:R-:W2:Y:S04]  /*02f0*/  @P5 LDG.E.U8 R8, desc[UR4][R12.64] ;  /* 0x000000040c085981 */ /* 0x000ea8000c1e1100 */
[----:B------:R-:W3:Y:S04]  /*0300*/  @P2 LDG.E.U8 R5, desc[UR4][R12.64+0x5] ;  /* 0x000005040c052981 */ /* 0x000ee8000c1e1100 */
[----:B------:R-:W3:Y:S04]  /*0310*/  @P2 LDG.E.U8 R2, desc[UR4][R12.64+0x4] ;  /* 0x000004040c022981 */ /* 0x000ee8000c1e1100 */
[----:B------:R-:W3:Y:S01]  /*0320*/  @P2 LDG.E.U8 R4, desc[UR4][R12.64+0x3] ;  /* 0x000003040c042981 */ /* 0x000ee2000c1e1100 */
[----:B------:R-:W-:-:S05]  /*0330*/  VIADD R11, R3, 0x1 ;  /* 0x00000001030b7836 */ /* 0x000fca0000000000 */
[----:B------:R-:W-:-:S04]  /*0340*/  ISETP.GE.AND P0, PT, R11, UR6, PT ;  /* 0x000000060b007c0c */ /* 0x000fc8000bf06270 */
[----:B------:R-:W-:-:S04]  /*0350*/  ISETP.GT.AND P0, PT, R3, -0x2, !P0 ;  /* 0xfffffffe0300780c */ /* 0x000fc80004704270 */
[----:B------:R-:W-:-:S13]  /*0360*/  ISETP.GE.U32.OR P6, PT, R7, UR7, !P0 ;  /* 0x0000000707007c0c */ /* 0x000fda000c7c6470 */
[----:B------:R-:W4:Y:S04]  /*0370*/  @!P6 LDG.E.U8 R28, desc[UR4][R12.64+0x8] ;  /* 0x000008040c1ce981 */ /* 0x000f28000c1e1100 */
[----:B------:R-:W4:Y:S04]  /*0380*/  @!P6 LDG.E.U8 R23, desc[UR4][R12.64+0x7] ;  /* 0x000007040c17e981 */ /* 0x000f28000c1e1100 */
[----:B------:R-:W4:Y:S01]  /*0390*/  @!P6 LDG.E.U8 R24, desc[UR4][R12.64+0x6] ;  /* 0x000006040c18e981 */ /* 0x000f22000c1e1100 */
[----:B------:R-:W-:Y:S01]  /*03a0*/  IMAD R7, R0, UR6, R10 ;  /* 0x0000000600077c24 */ /* 0x000fe2000f8e020a */
[----:B------:R-:W-:Y:S01]  /*03b0*/  ISETP.GT.AND P1, PT, R3, UR6, PT ;  /* 0x0000000603007c0c */ /* 0x000fe2000bf24270 */
[----:B------:R-:W0:Y:S02]  /*03c0*/  @P5 S2R R11, SR_CgaCtaId ;  /* 0x00000000000b5919 */ /* 0x000e240000008800 */
[----:B------:R-:W-:Y:S01]  /*03d0*/  IMAD R10, R7, 0x3, RZ ;  /* 0x00000003070a7824 */ /* 0x000fe200078e02ff */
[----:B------:R-:W-:-:S04]  /*03e0*/  ISETP.LT.OR P1, PT, R3, 0x1, P1 ;  /* 0x000000010300780c */ /* 0x000fc80000f21670 */
[----:B------:R-:W-:-:S04]  /*03f0*/  IADD3 R14, P4, PT, R10, UR8, RZ ;  /* 0x000000080a0e7c10 */ /* 0x000fc8000ff9e0ff */
[----:B------:R-:W-:-:S05]  /*0400*/  LEA.HI.X.SX32 R15, R10, UR9, 0x1, P4 ;  /* 0x000000090a0f7c11 */ /* 0x000fca000a0f0eff */
[----:B------:R-:W5:Y:S04]  /*0410*/  @!P1 LDG.E.U8 R27, desc[UR4][R14.64+0x2] ;  /* 0x000002040e1b9981 */ /* 0x000f68000c1e1100 */
[----:B------:R-:W5:Y:S04]  /*0420*/  @!P1 LDG.E.U8 R26, desc[UR4][R14.64+0x1] ;  /* 0x000001040e1a9981 */ /* 0x000f68000c1e1100 */
[----:B------:R-:W5:Y:S01]  /*0430*/  @!P1 LDG.E.U8 R25, desc[UR4][R14.64] ;  /* 0x000000040e199981 */ /* 0x000f62000c1e1100 */
[----:B------:R-:W-:Y:S02]  /*0440*/  @P5 MOV R10, 0x400 ;  /* 0x00000400000a5802 */ /* 0x000fe40000000f00 */
[----:B------:R-:W-:Y:S01]  /*0450*/  ISETP.GE.AND P4, PT, R3, RZ, PT ;  /* 0x000000ff0300720c */ /* 0x000fe20003f86270 */
[----:B------:R-:W1:Y:S01]  /*0460*/  @P2 S2R R17, SR_CgaCtaId ;  /* 0x0000000000112919 */ /* 0x000e620000008800 */
[----:B0-----:R-:W-:-:S02]  /*0470*/  @P5 LEA R18, R11, R10, 0x18 ;  /* 0x0000000a0b125211 */ /* 0x001fc400078ec0ff */
[----:B------:R-:W-:-:S04]  /*0480*/  @P2 MOV R10, 0x400 ;  /* 0x00000400000a2802 */ /* 0x000fc80000000f00 */
[----:B------:R-:W0:Y:S05]  /*0490*/  @P5 LDS.64 R18, [R18] ;  /* 0x0000000012125984 */ /* 0x000e2a0000000a00 */
[----:B------:R-:W5:Y:S01]  /*04a0*/  @P4 LDG.E.U8 R22, desc[UR4][R14.64+0x5] ;  /* 0x000005040e164981 */ /* 0x000f62000c1e1100 */
[----:B-1----:R-:W-:Y:S02]  /*04b0*/  @P2 LEA R17, R17, R10, 0x18 ;  /* 0x0000000a11112211 */ /* 0x002fe400078ec0ff */
[----:B------:R-:W-:-:S04]  /*04c0*/  CS2R R10, SRZ ;  /* 0x00000000000a7805 */ /* 0x000fc8000001ff00 */
[----:B------:R-:W1:Y:S01]  /*04d0*/  @P2 LDS.64 R16, [R17+0x18] ;  /* 0x0000180011102984 */ /* 0x000e620000000a00 */
[----:B--2---:R-:W-:-:S03]  /*04e0*/  @P5 IADD3 R6, PT, PT, R8, R6, R9 ;  /* 0x0000000608065210 */ /* 0x004fc60007ffe009 */
[----:B------:R-:W2:Y:S02]  /*04f0*/  @P4 LDG.E.U8 R9, desc[UR4][R14.64+0x3] ;  /* 0x000003040e094981 */ /* 0x000ea4000c1e1100 */
[----:B------:R-:W-:Y:S02]  /*0500*/  @P5 IMAD R20, R6, 0x5556, RZ ;  /* 0x0000555606145824 */ /* 0x000fe400078e02ff */
[----:B------:R-:W2:Y:S04]  /*0510*/  @P2 LDG.E.U8 R8, desc[UR4][R12.64+0x5] ;  /* 0x000005040c082981 */ /* 0x000ea8000c1e1100 */
[----:B------:R-:W2:Y:S01]  /*0520*/  @P5 LDG.E.U8 R6, desc[UR4][R12.64+0x1] ;  /* 0x000001040c065981 */ /* 0x000ea2000c1e1100 */
[----:B------:R-:W0:Y:S01]  /*0530*/  @P5 I2F.F64.U16 R20, R20.H1 ;  /* 0x1000001400145312 */ /* 0x000e220000101800 */
[----:B---3--:R-:W-:-:S02]  /*0540*/  @P2 IADD3 R2, PT, PT, R4, R2, R5 ;  /* 0x0000000204022210 */ /* 0x008fc40007ffe005 */
[----:B------:R-:W2:Y:S04]  /*0550*/  @P4 LDG.E.U8 R4, desc[UR4][R14.64+0x4] ;  /* 0x000004040e044981 */ /* 0x000ea8000c1e1100 */
[----:B------:R-:W3:Y:S01]  /*0560*/  @P5 LDG.E.U8 R5, desc[UR4][R12.64+0x2] ;  /* 0x000002040c055981 */ /* 0x000ee2000c1e1100 */
[----:B0-----:R-:W-:Y:S01]  /*0570*/  @P5 DFMA R10, R20, R18, RZ ;  /* 0x00000012140a522b */ /* 0x001fe200000000ff */
[----:B------:R-:W-:Y:S02]  /*0580*/  @P2 IMAD R19, R2, 0x5556, RZ ;  /* 0x0000555602132824 */ /* 0x000fe400078e02ff */
[----:B------:R-:W3:Y:S04]  /*0590*/  @P2 LDG.E.U8 R20, desc[UR4][R12.64+0x4] ;  /* 0x000004040c142981 */ /* 0x000ee8000c1e1100 */
[----:B------:R-:W3:Y:S04]  /*05a0*/  @P5 LDG.E.U8 R2, desc[UR4][R12.64] ;  /* 0x000000040c025981 */ /* 0x000ee8000c1e1100 */
[----:B------:R-:W3:Y:S01]  /*05b0*/  @P2 LDG.E.U8 R21, desc[UR4][R12.64+0x3] ;  /* 0x000003040c152981 */ /* 0x000ee2000c1e1100 */
[----:B------:R-:W1:Y:S02]  /*05c0*/  @P2 I2F.F64.U16 R18, R19.H1 ;  /* 0x1000001300122312 */ /* 0x000e640000101800 */
[----:B-1----:R-:W-:Y:S01]  /*05d0*/  @P2 DFMA R10, R18, R16, R10 ;  /* 0x00000010120a222b */ /* 0x002fe2000000000a */
[----:B------:R-:W0:Y:S01]  /*05e0*/  @!P6 S2R R17, SR_CgaCtaId ;  /* 0x000000000011e919 */ /* 0x000e220000008800 */
[----:B------:R-:W-:Y:S01]  /*05f0*/  @!P6 MOV R16, 0x400 ;  /* 0x000004000010e802 */ /* 0x000fe20000000f00 */
[----:B------:R-:W1:Y:S01]  /*0600*/  @!P1 S2R R18, SR_CgaCtaId ;  /* 0x0000000000129919 */ /* 0x000e620000008800 */
[----:B----4-:R-:W-:-:S02]  /*0610*/  @!P6 IADD3 R23, PT, PT, R24, R23, R28 ;  /* 0x000000171817e210 */ /* 0x010fc40007ffe01c */
[----:B------:R-:W-:Y:S01]  /*0620*/  @!P1 MOV R19, 0x400 ;  /* 0x0000040000139802 */ /* 0x000fe20000000f00 */
[----:B------:R-:W4:Y:S01]  /*0630*/  @!P6 LDG.E.U8 R24, desc[UR4][R12.64+0x7] ;  /* 0x000007040c18e981 */ /* 0x000f22000c1e1100 */
[----:B0-----:R-:W-:-:S03]  /*0640*/  @!P6 LEA R16, R17, R16, 0x18 ;  /* 0x000000101110e211 */ /* 0x001fc600078ec0ff */
[----:B------:R-:W4:Y:S04]  /*0650*/  @!P6 LDG.E.U8 R28, desc[UR4][R12.64+0x6] ;  /* 0x000006040c1ce981 */ /* 0x000f28000c1e1100 */
[----:B------:R-:W0:Y:S01]  /*0660*/  @!P6 LDS.64 R16, [R16+0x30] ;  /* 0x000030001010e984 */ /* 0x000e220000000a00 */
[----:B------:R-:W-:Y:S01]  /*0670*/  @!P6 IMAD R29, R23, 0x5556, RZ ;  /* 0x00005556171de824 */ /* 0x000fe200078e02ff */
[----:B-1----:R-:W-:-:S03]  /*0680*/  @!P1 LEA R23, R18, R19, 0x18 ;  /* 0x0000001312179211 */ /* 0x002fc600078ec0ff */
[----:B------:R-:W0:Y:S01]  /*0690*/  @!P6 I2F.F64.U16 R18, R29.H1 ;  /* 0x1000001d0012e312 */ /* 0x000e220000101800 */
[----:B-----5:R-:W-:Y:S02]  /*06a0*/  @!P1 IADD3 R26, PT, PT, R25, R26, R27 ;  /* 0x0000001a191a9210 */ /* 0x020fe40007ffe01b */
[----:B------:R-:W1:Y:S01]  /*06b0*/  @P4 S2R R27, SR_CgaCtaId ;  /* 0x00000000001b4919 */ /* 0x000e620000008800 */
[----:B------:R-:W5:Y:S02]  /*06c0*/  @P5 S2R R25, SR_CgaCtaId ;  /* 0x0000000000195919 */ /* 0x000f640000008800 */
[----:B------:R-:W-:Y:S01]  /*06d0*/  @!P1 IMAD R26, R26, 0x5556, RZ ;  /* 0x000055561a1a9824 */ /* 0x000fe200078e02ff */
[----:B0-----:R-:W-:Y:S01]  /*06e0*/  @!P6 DFMA R10, R18, R16, R10 ;  /* 0x00000010120ae22b */ /* 0x001fe2000000000a */
[----:B------:R0:W1:Y:S02]  /*06f0*/  @!P1 LDS.64 R16, [R23+0x8] ;  /* 0x0000080017109984 */ /* 0x0000640000000a00 */
[----:B------:R-:W1:Y:S02]  /*0700*/  @!P1 I2F.F64.U16 R18, R26.H1 ;  /* 0x1000001a00129312 */ /* 0x000e640000101800 */
[----:B0-----:R0:W4:Y:S03]  /*0710*/  @!P6 LDG.E.U8 R23, desc[UR4][R12.64+0x8] ;  /* 0x000008040c17e981 */ /* 0x001126000c1e1100 */
[----:B-1----:R-:W-:Y:S01]  /*0720*/  @!P1 DFMA R10, R18, R16, R10 ;  /* 0x00000010120a922b */ /* 0x002fe2000000000a */
[----:B------:R-:W-:Y:S01]  /*0730*/  @P4 MOV R16, 0x400 ;  /* 0x0000040000104802 */ /* 0x000fe20000000f00 */
[----:B------:R-:W4:Y:S01]  /*0740*/  @!P1 LDG.E.U8 R19, desc[UR4][R14.64+0x2] ;  /* 0x000002040e139981 */ /* 0x000f22000c1e1100 */
[----:B------:R-:W-:-:S02]  /*0750*/  @P5 MOV R18, 0x400 ;  /* 0x0000040000125802 */ /* 0x000fc40000000f00 */
[----:B------:R-:W-:Y:S02]  /*0760*/  @P4 LEA R16, R27, R16, 0x18 ;  /* 0x000000101b104211 */ /* 0x000fe400078ec0ff */
[----:B-----5:R-:W-:Y:S02]  /*0770*/  @P5 LEA R17, R25, R18, 0x18 ;  /* 0x0000001219115211 */ /* 0x020fe400078ec0ff */
[----:B------:R-:W5:Y:S04]  /*0780*/  @!P1 LDG.E.U8 R25, desc[UR4][R14.64+0x1] ;  /* 0x000001040e199981 */ /* 0x000f68000c1e1100 */
[----:B------:R-:W5:Y:S04]  /*0790*/  @!P1 LDG.E.U8 R18, desc[UR4][R14.64] ;  /* 0x000000040e129981 */ /* 0x000f68000c1e1100 */
[----:B0-----:R-:W0:Y:S04]  /*07a0*/  @P4 LDS.64 R12, [R16+0x20] ;  /* 0x00002000100c4984 */ /* 0x001e280000000a00 */
[----:B------:R-:W1:Y:S01]  /*07b0*/  @P5 LDS.64 R16, [R17+0x48] ;  /* 0x0000480011105984 */ /* 0x000e620000000a00 */
[----:B--2---:R-:W-:-:S05]  /*07c0*/  @P4 IADD3 R4, PT, PT, R9, R4, R22 ;  /* 0x0000000409044210 */ /* 0x004fca0007ffe016 */
[----:B------:R-:W-:-:S06]  /*07d0*/  @P4 IMAD R26, R4, 0x5556, RZ ;  /* 0x00005556041a4824 */ /* 0x000fcc00078e02ff */
[----:B------:R-:W0:Y:S01]  /*07e0*/  @P4 I2F.F64.U16 R26, R26.H1 ;  /* 0x1000001a001a4312 */ /* 0x000e220000101800 */
[----:B---3--:R-:W-:Y:S02]  /*07f0*/  @P5 IADD3 R2, PT, PT, R2, R6, R5 ;  /* 0x0000000602025210 */ /* 0x008fe40007ffe005 */
[----:B------:R-:W2:Y:S03]  /*0800*/  @P4 LDG.E.U8 R6, desc[UR4][R14.64+0x3] ;  /* 0x000003040e064981 */ /* 0x000ea6000c1e1100 */
[----:B------:R-:W-:Y:S01]  /*0810*/  @P5 IMAD R22, R2, 0x5556, RZ ;  /* 0x0000555602165824 */ /* 0x000fe200078e02ff */
[----:B0-----:R-:W-:Y:S01]  /*0820*/  @P4 DFMA R10, R26, R12, R10 ;  /* 0x0000000c1a0a422b */ /* 0x001fe2000000000a */
[----:B------:R-:W-:Y:S02]  /*0830*/  @P2 IADD3 R20, PT, PT, R21, R20, R8 ;  /* 0x0000001415142210 */ /* 0x000fe40007ffe008 */
[----:B------:R0:W1:Y:S01]  /*0840*/  @P5 I2F.F64.U16 R12, R22.H1 ;  /* 0x10000016000c5312 */ /* 0x0000620000101800 */
[----:B------:R-:W2:Y:S04]  /*0850*/  @P4 LDG.E.U8 R21, desc[UR4][R14.64+0x5] ;  /* 0x000005040e154981 */ /* 0x000ea8000c1e1100 */
[----:B------:R-:W2:Y:S01]  /*0860*/  @P4 LDG.E.U8 R2, desc[UR4][R14.64+0x4] ;  /* 0x000004040e024981 */ /* 0x000ea2000c1e1100 */
[----:B------:R-:W-:-:S03]  /*0870*/  CS2R R8, SRZ ;  /* 0x0000000000087805 */ /* 0x000fc6000001ff00 */
[----:B0-----:R-:W3:Y:S04]  /*0880*/  @P0 LDG.E.U8 R22, desc[UR4][R14.64+0x8] ;  /* 0x000008040e160981 */ /* 0x001ee8000c1e1100 */
[----:B------:R-:W3:Y:S01]  /*0890*/  @P0 LDG.E.U8 R27, desc[UR4][R14.64+0x7] ;  /* 0x000007040e1b0981 */ /* 0x000ee2000c1e1100 */
[----:B-1----:R-:W-:Y:S01]  /*08a0*/  @P5 DFMA R8, R12, R16, RZ ;  /* 0x000000100c08522b */ /* 0x002fe200000000ff */
[----:B------:R-:W-:Y:S02]  /*08b0*/  @P2 IMAD R12, R20, 0x5556, RZ ;  /* 0x00005556140c2824 */ /* 0x000fe400078e02ff */
[----:B------:R-:W3:Y:S04]  /*08c0*/  @P0 LDG.E.U8 R17, desc[UR4][R14.64+0x8] ;  /* 0x000008040e110981 */ /* 0x000ee8000c1e1100 */
[----:B------:R-:W3:Y:S04]  /*08d0*/  @P0 LDG.E.U8 R16, desc[UR4][R14.64+0x7] ;  /* 0x000007040e100981 */ /* 0x000ee8000c1e1100 */
[----:B------:R-:W3:Y:S04]  /*08e0*/  @P0 LDG.E.U8 R20, desc[UR4][R14.64+0x6] ;  /* 0x000006040e140981 */ /* 0x000ee8000c1e1100 */
[----:B------:R0:W3:Y:S01]  /*08f0*/  @P0 LDG.E.U8 R26, desc[UR4][R14.64+0x6] ;  /* 0x000006040e1a0981 */ /* 0x0000e2000c1e1100 */
[----:B------:R-:W1:Y:S01]  /*0900*/  @P2 S2R R29, SR_CgaCtaId ;  /* 0x00000000001d2919 */ /* 0x000e620000008800 */
[----:B------:R-:W-:-:S04]  /*0910*/  @P2 MOV R4, 0x400 ;  /* 0x0000040000042802 */ /* 0x000fc80000000f00 */
[----:B-1----:R-:W-:-:S06]  /*0920*/  @P2 LEA R4, R29, R4, 0x18 ;  /* 0x000000041d042211 */ /* 0x002fcc00078ec0ff */
[----:B------:R-:W1:Y:S01]  /*0930*/  @P2 LDS.64 R4, [R4+0x60] ;  /* 0x0000600004042984 */ /* 0x000e620000000a00 */
[----:B------:R-:W1:Y:S01]  /*0940*/  @P2 I2F.F64.U16 R12, R12.H1 ;  /* 0x1000000c000c2312 */ /* 0x000e620000101800 */
[----:B------:R-:W0:Y:S01]  /*0950*/  @!P1 S2R R29, SR_CgaCtaId ;  /* 0x00000000001d9919 */ /* 0x000e220000008800 */
[----:B-1----:R-:W-:Y:S01]  /*0960*/  @P2 DFMA R8, R12, R4, R8 ;  /* 0x000000040c08222b */ /* 0x002fe20000000008 */
[----:B------:R-:W1:Y:S01]  /*0970*/  @!P6 S2R R5, SR_CgaCtaId ;  /* 0x000000000005e919 */ /* 0x000e620000008800 */
[----:B------:R-:W-:Y:S02]  /*0980*/  @!P6 MOV R4, 0x400 ;  /* 0x000004000004e802 */ /* 0x000fe40000000f00 */
[----:B----4-:R-:W-:Y:S02]  /*0990*/  @!P6 IADD3 R23, PT, PT, R28, R24, R23 ;  /* 0x000000181c17e210 */ /* 0x010fe40007ffe017 */
[----:B------:R-:W-:-:S04]  /*09a0*/  @!P1 MOV R24, 0x400 ;  /* 0x0000040000189802 */ /* 0x000fc80000000f00 */
[----:B0-----:R-:W-:Y:S02]  /*09b0*/  @!P1 LEA R29, R29, R24, 0x18 ;  /* 0x000000181d1d9211 */ /* 0x001fe400078ec0ff */
[----:B-1----:R-:W-:-:S03]  /*09c0*/  @!P6 LEA R4, R5, R4, 0x18 ;  /* 0x000000040504e211 */ /* 0x002fc600078ec0ff */
[----:B------:R-:W-:Y:S04]  /*09d0*/  @!P1 LDS.64 R14, [R29+0x50] ;  /* 0x000050001d0e9984 */ /* 0x000fe80000000a00 */
[----:B------:R-:W0:Y:S01]  /*09e0*/  @!P6 LDS.64 R4, [R4+0x78] ;  /* 0x000078000404e984 */ /* 0x000e220000000a00 */
[----:B------:R-:W-:-:S06]  /*09f0*/  @!P6 IMAD R12, R23, 0x5556, RZ ;  /* 0x00005556170ce824 */ /* 0x000fcc00078e02ff */
[----:B------:R-:W0:Y:S01]  /*0a00*/  @!P6 I2F.F64.U16 R12, R12.H1 ;  /* 0x1000000c000ce312 */ /* 0x000e220000101800 */
[----:B------:R-:W1:Y:S01]  /*0a10*/  @P4 S2R R24, SR_CgaCtaId ;  /* 0x0000000000184919 */ /* 0x000e620000008800 */
[----:B-----5:R-:W-:Y:S01]  /*0a20*/  @!P1 IADD3 R18, PT, PT, R18, R25, R19 ;  /* 0x0000001912129210 */ /* 0x020fe20007ffe013 */
[----:B------:R-:W-:Y:S02]  /*0a30*/  VIADD R23, R7, UR6 ;  /* 0x0000000607177c36 */ /* 0x000fe40008000000 */
[----:B------:R-:W-:Y:S02]  /*0a40*/  VIADD R7, R0, 0x1 ;  /* 0x0000000100077836 */ /* 0x000fe40000000000 */
[----:B------:R-:W-:Y:S02]  /*0a50*/  @!P1 IMAD R28, R18, 0x5556, RZ ;  /* 0x00005556121c9824 */ /* 0x000fe400078e02ff */
[----:B------:R-:W-:Y:S01]  /*0a60*/  IMAD R23, R23, 0x3, RZ ;  /* 0x0000000317177824 */ /* 0x000fe200078e02ff */
[----:B------:R-:W-:Y:S01]  /*0a70*/  ISETP.LT.U32.AND P3, PT, R7, UR7, P3 ;  /* 0x0000000707007c0c */ /* 0x000fe20009f61070 */
[----:B------:R-:W4:Y:S01]  /*0a80*/  @P0 S2R R25, SR_CgaCtaId ;  /* 0x0000000000190919 */ /* 0x000f220000008800 */
[----:B0-----:R-:W-:Y:S01]  /*0a90*/  @!P6 DFMA R8, R12, R4, R8 ;  /* 0x000000040c08e22b */ /* 0x001fe20000000008 */
[----:B------:R-:W0:Y:S01]  /*0aa0*/  @!P1 I2F.F64.U16 R12, R28.H1 ;  /* 0x1000001c000c9312 */ /* 0x000e220000101800 */
[----:B------:R-:W-:-:S04]  /*0ab0*/  IADD3 R4, P2, PT, R23, UR8, RZ ;  /* 0x0000000817047c10 */ /* 0x000fc8000ff5e0ff */
[----:B------:R-:W-:-:S05]  /*0ac0*/  LEA.HI.X.SX32 R5, R23, UR9, 0x1, P2 ;  /* 0x0000000917057c11 */ /* 0x000fca00090f0eff */
[----:B------:R-:W5:Y:S04]  /*0ad0*/  @P3 LDG.E.U8 R23, desc[UR4][R4.64+0x2] ;  /* 0x0000020404173981 */ /* 0x000f68000c1e1100 */
[----:B------:R-:W5:Y:S01]  /*0ae0*/  @P3 LDG.E.U8 R19, desc[UR4][R4.64+0x1] ;  /* 0x0000010404133981 */ /* 0x000f62000c1e1100 */
[----:B0-----:R-:W-:Y:S01]  /*0af0*/  @!P1 DFMA R8, R12, R14, R8 ;  /* 0x0000000e0c08922b */ /* 0x001fe20000000008 */
[----:B------:R-:W-:Y:S02]  /*0b00*/  @P4 MOV R13, 0x400 ;  /* 0x00000400000d4802 */ /* 0x000fe40000000f00 */
[----:B------:R-:W5:Y:S01]  /*0b10*/  @P3 LDG.E.U8 R18, desc[UR4][R4.64] ;  /* 0x0000000404123981 */ /* 0x000f62000c1e1100 */
[----:B------:R-:W0:Y:S01]  /*0b20*/  @P0 S2R R14, SR_CgaCtaId ;  /* 0x00000000000e0919 */ /* 0x000e220000008800 */
[----:B-1----:R-:W-:-:S06]  /*0b30*/  @P4 LEA R13, R24, R13, 0x18 ;  /* 0x0000000d180d4211 */ /* 0x002fcc00078ec0ff */
[----:B------:R-:W1:Y:S01]  /*0b40*/  @P4 LDS.64 R12, [R13+0x68] ;  /* 0x000068000d0c4984 */ /* 0x000e620000000a00 */
[----:B------:R-:W-:Y:S02]  /*0b50*/  @P0 MOV R15, 0x400 ;  /* 0x00000400000f0802 */ /* 0x000fe40000000f00 */
[----:B------:R-:W-:-:S04]  /*0b60*/  ISETP.GE.U32.AND P1, PT, R7, UR7, PT ;  /* 0x0000000707007c0c */ /* 0x000fc8000bf26070 */
[----:B------:R-:W-:Y:S02]  /*0b70*/  ISETP.GT.AND P1, PT, R3, -0x1, !P1 ;  /* 0xffffffff0300780c */ /* 0x000fe40004f24270 */
[----:B------:R-:W-:-:S11]  /*0b80*/  ISETP.LT.U32.AND P2, PT, R7, UR7, P0 ;  /* 0x0000000707007c0c */ /* 0x000fd60008741070 */
[----:B------:R-:W5:Y:S01]  /*0b90*/  @P1 LDG.E.U8 R28, desc[UR4][R4.64+0x3] ;  /* 0x00000304041c1981 */ /* 0x000f62000c1e1100 */
[----:B0-----:R-:W-:Y:S02]  /*0ba0*/  @P0 LEA R24, R14, R15, 0x18 ;  /* 0x0000000f0e180211 */ /* 0x001fe400078ec0ff */
[----:B--2---:R-:W-:-:S05]  /*0bb0*/  @P4 IADD3 R2, PT, PT, R6, R2, R21 ;  /* 0x0000000206024210 */ /* 0x004fca0007ffe015 */
[----:B------:R-:W-:Y:S01]  /*0bc0*/  @P4 IMAD R29, R2, 0x5556, RZ ;  /* 0x00005556021d4824 */ /* 0x000fe200078e02ff */
[----:B------:R-:W-:-:S04]  /*0bd0*/  @P0 MOV R2, 0x400 ;  /* 0x0000040000020802 */ /* 0x000fc80000000f00 */
[----:B----4-:R-:W-:Y:S01]  /*0be0*/  @P0 LEA R21, R25, R2, 0x18 ;  /* 0x0000000219150211 */ /* 0x010fe200078ec0ff */
[----:B------:R-:W1:Y:S01]  /*0bf0*/  @P4 I2F.F64.U16 R14, R29.H1 ;  /* 0x1000001d000e4312 */ /* 0x000e620000101800 */
[----:B------:R-:W2:Y:S04]  /*0c00*/  @P3 LDG.E.U8 R2, desc[UR4][R4.64+0x2] ;  /* 0x0000020404023981 */ /* 0x000ea8000c1e1100 */
[----:B------:R-:W4:Y:S01]  /*0c10*/  @P1 LDG.E.U8 R25, desc[UR4][R4.64+0x5] ;  /* 0x0000050404191981 */ /* 0x000f22000c1e1100 */
[----:B---3--:R-:W-:-:S03]  /*0c20*/  @P0 IADD3 R6, PT, PT, R20, R16, R17 ;  /* 0x0000001014060210 */ /* 0x008fc60007ffe011 */
[----:B------:R-:W0:Y:S04]  /*0c30*/  @P0 LDS.64 R20, [R21+0x80] ;  /* 0x0000800015140984 */ /* 0x000e280000000a00 */
[----:B------:R3:W0:Y:S01]  /*0c40*/  @P0 LDS.64 R16, [R24+0x38] ;  /* 0x0000380018100984 */ /* 0x0006220000000a00 */
[----:B-1----:R-:W-:Y:S01]  /*0c50*/  @P4 DFMA R8, R14, R12, R8 ;  /* 0x0000000c0e08422b */ /* 0x002fe20000000008 */
[----:B------:R-:W-:Y:S02]  /*0c60*/  @P0 IADD3 R22, PT, PT, R26, R27, R22 ;  /* 0x0000001b1a160210 */ /* 0x000fe40007ffe016 */
[----:B------:R-:W2:Y:S04]  /*0c70*/  @P3 LDG.E.U8 R13, desc[UR4][R4.64+0x1] ;  /* 0x00000104040d3981 */ /* 0x000ea8000c1e1100 */
[----:B------:R-:W2:Y:S01]  /*0c80*/  @P3 LDG.E.U8 R12, desc[UR4][R4.64] ;  /* 0x00000004040c3981 */ /* 0x000ea2000c1e1100 */
[----:B------:R-:W-:-:S02]  /*0c90*/  @P0 IMAD R29, R22, 0x5556, RZ ;  /* 0x00005556161d0824 */ /* 0x000fc400078e02ff */
[----:B------:R-:W-:Y:S01]  /*0ca0*/  @P0 IMAD R14, R6, 0x5556, RZ ;  /* 0x00005556060e0824 */ /* 0x000fe200078e02ff */
[----:B------:R-:W1:Y:S01]  /*0cb0*/  @P3 S2R R26, SR_CgaCtaId ;  /* 0x00000000001a3919 */ /* 0x000e620000008800 */
[----:B------:R3:W0:Y:S01]  /*0cc0*/  @P0 I2F.F64.U16 R6, R29.H1 ;  /* 0x1000001d00060312 */ /* 0x0006220000101800 */
[----:B------:R-:W4:Y:S04]  /*0cd0*/  @P1 LDG.E.U8 R22, desc[UR4][R4.64+0x4] ;  /* 0x0000040404161981 */ /* 0x000f28000c1e1100 */
[----:B---3--:R-:W4:Y:S03]  /*0ce0*/  @P1 LDG.E.U8 R24, desc[UR4][R4.64+0x3] ;  /* 0x0000030404181981 */ /* 0x008f26000c1e1100 */
[----:B------:R-:W3:Y:S01]  /*0cf0*/  @P0 I2F.F64.U16 R14, R14.H1 ;  /* 0x1000000e000e0312 */ /* 0x000ee20000101800 */
[----:B------:R-:W4:Y:S04]  /*0d00*/  @P1 LDG.E.U8 R27, desc[UR4][R4.64+0x4] ;  /* 0x00000404041b1981 */ /* 0x000f28000c1e1100 */
[----:B------:R-:W4:Y:S01]  /*0d10*/  @P2 LDG.E.U8 R29, desc[UR4][R4.64+0x7] ;  /* 0x00000704041d2981 */ /* 0x000f22000c1e1100 */
[----:B0-----:R-:W-:-:S03]  /*0d20*/  @P0 DFMA R8, R6, R20, R8 ;  /* 0x000000140608022b */ /* 0x001fc60000000008 */
[----:B------:R-:W4:Y:S01]  /*0d30*/  @P1 LDG.E.U8 R7, desc[UR4][R4.64+0x5] ;  /* 0x0000050404071981 */ /* 0x000f22000c1e1100 */
[----:B---3--:R-:W-:-:S03]  /*0d40*/  @P0 DFMA R10, R14, R16, R10 ;  /* 0x000000100e0a022b */ /* 0x008fc6000000000a */
[----:B------:R-:W3:Y:S01]  /*0d50*/  @P2 LDG.E.U8 R6, desc[UR4][R4.64+0x8] ;  /* 0x0000080404062981 */ /* 0x000ee2000c1e1100 */
[----:B------:R-:W-:-:S03]  /*0d60*/  @P3 MOV R15, 0x400 ;  /* 0x00000400000f3802 */ /* 0x000fc60000000f00 */
[----:B------:R-:W3:Y:S04]  /*0d70*/  @P2 LDG.E.U8 R20, desc[UR4][R4.64+0x7] ;  /* 0x0000070404142981 */ /* 0x000ee8000c1e1100 */
[----:B------:R-:W3:Y:S01]  /*0d80*/  @P2 LDG.E.U8 R21, desc[UR4][R4.64+0x6] ;  /* 0x0000060404152981 */ /* 0x000ee2000c1e1100 */
[----:B-1----:R-:W-:-:S03]  /*0d90*/  @P3 LEA R15, R26, R15, 0x18 ;  /* 0x0000000f1a0f3211 */ /* 0x002fc600078ec0ff */
[----:B------:R-:W3:Y:S04]  /*0da0*/  @P2 LDG.E.U8 R26, desc[UR4][R4.64+0x8] ;  /* 0x00000804041a2981 */ /* 0x000ee8000c1e1100 */
[----:B------:R-:W0:Y:S04]  /*0db0*/  @P3 LDS.64 R14, [R15+0x58] ;  /* 0x000058000f0e3984 */ /* 0x000e280000000a00 */
[----:B------:R1:W3:Y:S02]  /*0dc0*/  @P2 LDG.E.U8 R4, desc[UR4][R4.64+0x6] ;  /* 0x0000060404042981 */ /* 0x0002e4000c1e1100 */
[----:B-1----:R-:W-:-:S02]  /*0dd0*/  @P3 MOV R5, 0x400 ;  /* 0x0000040000053802 */ /* 0x002fc40000000f00 */
[----:B-----5:R-:W-:-:S05]  /*0de0*/  @P3 IADD3 R18, PT, PT, R18, R19, R23 ;  /* 0x0000001312123210 */ /* 0x020fca0007ffe017 */
[----:B------:R-:W-:-:S04]  /*0df0*/  @P3 IMAD R19, R18, 0x5556, RZ ;  /* 0x0000555612133824 */ /* 0x000fc800078e02ff */
[----:B------:R-:W0:Y:S01]  /*0e00*/  @P3 I2F.F64.U16 R16, R19.H1 ;  /* 0x1000001300103312 */ /* 0x000e220000101800 */
[----:B------:R-:W1:Y:S01]  /*0e10*/  @P3 S2R R18, SR_CgaCtaId ;  /* 0x0000000000123919 */ /* 0x000e620000008800 */
[----:B0-----:R-:W-:Y:S01]  /*0e20*/  @P3 DFMA R8, R16, R14, R8 ;  /* 0x0000000e1008322b */ /* 0x001fe20000000008 */
[----:B------:R-:W0:Y:S01]  /*0e30*/  @P1 S2R R15, SR_CgaCtaId ;  /* 0x00000000000f1919 */ /* 0x000e220000008800 */
[----:B------:R-:W5:Y:S01]  /*0e40*/  @P1 S2R R14, SR_CgaCtaId ;  /* 0x00000000000e1919 */ /* 0x000f620000008800 */
[----:B------:R-:W5:Y:S01]  /*0e50*/  @P2 S2R R16, SR_CgaCtaId ;  /* 0x0000000000102919 */ /* 0x000f620000008800 */
[----:B------:R-:W5:Y:S01]  /*0e60*/  @P2 S2R R17, SR_CgaCtaId ;  /* 0x0000000000112919 */ /* 0x000f620000008800 */
[----:B-1----:R-:W-:Y:S02]  /*0e70*/  @P3 LEA R18, R18, R5, 0x18 ;  /* 0x0000000512123211 */ /* 0x002fe400078ec0ff */
[----:B------:R-:W-:-:S04]  /*0e80*/  @P1 MOV R5, 0x400 ;  /* 0x0000040000051802 */ /* 0x000fc80000000f00 */
[----:B------:R-:W1:Y:S01]  /*0e90*/  @P3 LDS.64 R18, [R18+0x10] ;  /* 0x0000100012123984 */ /* 0x000e620000000a00 */
[----:B--2---:R-:W-:Y:S02]  /*0ea0*/  @P3 IADD3 R2, PT, PT, R12, R13, R2 ;  /* 0x0000000d0c023210 */ /* 0x004fe40007ffe002 */
[----:B------:R-:W-:-:S04]  /*0eb0*/  @P1 MOV R12, 0x400 ;  /* 0x00000400000c1802 */ /* 0x000fc80000000f00 */
[----:B0-----:R-:W-:Y:S02]  /*0ec0*/  @P1 LEA R15, R15, R12, 0x18 ;  /* 0x0000000c0f0f1211 */ /* 0x001fe400078ec0ff */
[----:B------:R-:W-:Y:S02]  /*0ed0*/  @P2 MOV R13, 0x400 ;  /* 0x00000400000d2802 */ /* 0x000fe40000000f00 */
[----:B----4-:R-:W-:Y:S02]  /*0ee0*/  @P1 IADD3 R24, PT, PT, R24, R22, R25 ;  /* 0x0000001618181210 */ /* 0x010fe40007ffe019 */
[----:B-----5:R-:W-:Y:S02]  /*0ef0*/  @P1 LEA R25, R14, R5, 0x18 ;  /* 0x000000050e191211 */ /* 0x020fe400078ec0ff */
[----:B------:R-:W0:Y:S01]  /*0f00*/  @P1 LDS.64 R14, [R15+0x70] ;  /* 0x000070000f0e1984 */ /* 0x000e220000000a00 */
[----:B------:R-:W-:Y:S02]  /*0f10*/  @P2 LEA R13, R16, R13, 0x18 ;  /* 0x0000000d100d2211 */ /* 0x000fe400078ec0ff */
[----:B------:R-:W-:-:S04]  /*0f20*/  @P2 MOV R22, 0x400 ;  /* 0x0000040000162802 */ /* 0x000fc80000000f00 */
[----:B------:R-:W-:Y:S01]  /*0f30*/  @P2 LEA R22, R17, R22, 0x18 ;  /* 0x0000001611162211 */ /* 0x000fe200078ec0ff */
[----:B------:R-:W-:Y:S04]  /*0f40*/  @P2 LDS.64 R12, [R13+0x88] ;  /* 0x000088000d0c2984 */ /* 0x000fe80000000a00 */
[----:B------:R2:W4:Y:S01]  /*0f50*/  @P1 LDS.64 R16, [R25+0x28] ;  /* 0x0000280019101984 */ /* 0x0005220000000a00 */
[----:B------:R-:W-:-:S03]  /*0f60*/  @P1 IADD3 R7, PT, PT, R28, R27, R7 ;  /* 0x0000001b1c071210 */ /* 0x000fc60007ffe007 */
[----:B------:R-:W5:Y:S01]  /*0f70*/  @P2 LDS.64 R22, [R22+0x40] ;  /* 0x0000400016162984 */ /* 0x000f620000000a00 */
[----:B------:R-:W-:Y:S02]  /*0f80*/  @P3 IMAD R27, R2, 0x5556, RZ ;  /* 0x00005556021b3824 */ /* 0x000fe400078e02ff */
[----:B------:R-:W-:Y:S02]  /*0f90*/  @P1 IMAD R28, R7, 0x5556, RZ ;  /* 0x00005556071c1824 */ /* 0x000fe400078e02ff */
[----:B------:R-:W-:Y:S01]  /*0fa0*/  @P1 IMAD R5, R24, 0x5556, RZ ;  /* 0x0000555618051824 */ /* 0x000fe200078e02ff */
[----:B---3--:R-:W-:Y:S02]  /*0fb0*/  @P2 IADD3 R2, PT, PT, R21, R20, R6 ;  /* 0x0000001415022210 */ /* 0x008fe40007ffe006 */
[----:B------:R-:W1:Y:S03]  /*0fc0*/  @P3 I2F.F64.U16 R20, R27.H1 ;  /* 0x1000001b00143312 */ /* 0x000e660000101800 */
[----:B------:R-:W-:-:S05]  /*0fd0*/  @P2 IMAD R2, R2, 0x5556, RZ ;  /* 0x0000555602022824 */ /* 0x000fca00078e02ff */
[----:B------:R-:W0:Y:S01]  /*0fe0*/  @P1 I2F.F64.U16 R6, R28.H1 ;  /* 0x1000001c00061312 */ /* 0x000e220000101800 */
[----:B------:R-:W-:-:S07]  /*0ff0*/  @P2 IADD3 R26, PT, PT, R4, R29, R26 ;  /* 0x0000001d041a2210 */ /* 0x000fce0007ffe01a */
[----:B------:R-:W4:Y:S01]  /*1000*/  @P1 I2F.F64.U16 R4, R5.H1 ;  /* 0x1000000500041312 */ /* 0x000f220000101800 */
[----:B------:R-:W-:-:S07]  /*1010*/  @P2 IMAD R26, R26, 0x5556, RZ ;  /* 0x000055561a1a2824 */ /* 0x000fce00078e02ff */
[----:B--2---:R-:W2:Y:S01]  /*1020*/  @P2 I2F.F64.U16 R24, R2.H1 ;  /* 0x1000000200182312 */ /* 0x004ea20000101800 */
[----:B-1----:R-:W-:Y:S02]  /*1030*/  @P3 DFMA R10, R20, R18, R10 ;  /* 0x00000012140a322b */ /* 0x002fe4000000000a */
[----:B0-----:R-:W-:-:S05]  /*1040*/  @P1 DFMA R8, R6, R14, R8 ;  /* 0x0000000e0608122b */ /* 0x001fca0000000008 */
[----:B------:R-:W5:Y:S01]  /*1050*/  @P2 I2F.F64.U16 R6, R26.H1 ;  /* 0x1000001a00062312 */ /* 0x000f620000101800 */
[----:B----4-:R-:W-:Y:S02]  /*1060*/  @P1 DFMA R10, R4, R16, R10 ;  /* 0x00000010040a122b */ /* 0x010fe4000000000a */
[----:B--2---:R-:W-:-:S06]  /*1070*/  @P2 DFMA R8, R24, R12, R8 ;  /* 0x0000000c1808222b */ /* 0x004fcc0000000008 */
[----:B-----5:R-:W-:Y:S02]  /*1080*/  @P2 DFMA R10, R6, R22, R10 ;  /* 0x00000016060a222b */ /* 0x020fe4000000000a */
[----:B------:R-:W-:-:S08]  /*1090*/  DMUL R8, R8, R8 ;  /* 0x0000000808087228 */ /* 0x000fd00000000000 */
[----:B------:R-:W-:-:S06]  /*10a0*/  DFMA R10, R10, R10, R8 ;  /* 0x0000000a0a0a722b */ /* 0x000fcc0000000008 */
[----:B------:R-:W0:Y:S04]  /*10b0*/  MUFU.RSQ64H R5, R11 ;  /* 0x0000000b00057308 */ /* 0x000e280000001c00 */
[----:B------:R-:W-:Y:S02]  /*10c0*/  VIADD R4, R11, 0xfcb00000 ;  /* 0xfcb000000b047836 */ /* 0x000fe40000000000 */
[----:B------:R-:W-:-:S04]  /*10d0*/  IMAD.MOV.U32 R8, RZ, RZ, 0x0 ;  /* 0x00000000ff087424 */ /* 0x000fc800078e00ff */
[----:B0-----:R-:W-:Y:S01]  /*10e0*/  DMUL R6, R4, R4 ;  /* 0x0000000404067228 */ /* 0x001fe20000000000 */
[----:B------:R-:W-:-:S07]  /*10f0*/  IMAD.MOV.U32 R9, RZ, RZ, 0x3fd80000 ;  /* 0x3fd80000ff097424 */ /* 0x000fce00078e00ff */
[----:B------:R-:W-:-:S08]  /*1100*/  DFMA R6, R10, -R6, 1 ;  /* 0x3ff000000a06742b */ /* 0x000fd00000000806 */
[----:B------:R-:W-:Y:S02]  /*1110*/  DFMA R8, R6, R8, 0.5 ;  /* 0x3fe000000608742b */ /* 0x000fe40000000008 */
[----:B------:R-:W-:-:S08]  /*1120*/  DMUL R6, R4, R6 ;  /* 0x0000000604067228 */ /* 0x000fd00000000000 */
[----:B------:R-:W-:Y:S01]  /*1130*/  DFMA R12, R8, R6, R4 ;  /* 0x00000006080c722b */ /* 0x000fe20000000004 */
[----:B------:R-:W-:-:S07]  /*1140*/  ISETP.GE.U32.AND P0, PT, R4, 0x7ca00000, PT ;  /* 0x7ca000000400780c */ /* 0x000fce0003f06070 */
[----:B------:R-:W-:Y:S02]  /*1150*/  DMUL R14, R10, R12 ;  /* 0x0000000c0a0e7228 */ /* 0x000fe40000000000 */
[----:B------:R-:W-:Y:S02]  /*1160*/  VIADD R9, R13, 0xfff00000 ;  /* 0xfff000000d097836 */ /* 0x000fe40000000000 */
[----:B------:R-:W-:-:S04]  /*1170*/  IMAD.MOV.U32 R8, RZ, RZ, R12 ;  /* 0x000000ffff087224 */ /* 0x000fc800078e000c */
[----:B------:R-:W-:Y:S01]  /*1180*/  DFMA R16, R14, -R14, R10 ;  /* 0x8000000e0e10722b */ /* 0x000fe2000000000a */
[----:B------:R-:W-:Y:S07]  /*1190*/  BSSY.RECONVERGENT B0, `(.L_x_2) ;  /* 0x0000005000007945 */ /* 0x000fee0003800200 */
[----:B------:R-:W-:Y:S01]  /*11a0*/  DFMA R6, R16, R8, R14 ;  /* 0x000000081006722b */ /* 0x000fe2000000000e */
[----:B------:R-:W-:Y:S10]  /*11b0*/  @!P0 BRA `(.L_x_3) ;  /* 0x0000000000088947 */ /* 0x000ff40003800000 */
[----:B------:R-:W-:-:S07]  /*11c0*/  MOV R2, 0x11e0 ;  /* 0x000011e000027802 */ /* 0x000fce0000000f00 */
[----:B------:R-:W-:Y:S05]  /*11d0*/  CALL.REL.NOINC `($__internal_0_$__cuda_sm20_dsqrt_rn_f64_mediumpath_v1) ;  /* 0x0000000000687944 */ /* 0x000fea0003c00000 */
.L_x_3:
[----:B------:R-:W-:Y:S05]  /*11e0*/  BSYNC.RECONVERGENT B0 ;  /* 0x0000000000007941 */ /* 0x000fea0003800200 */
.L_x_2:
[----:B------:R-:W0:Y:S02]  /*11f0*/  LDCU.64 UR6, c[0x0][0x398] ;  /* 0x00007300ff0677ac */ /* 0x000e240008000a00 */
[----:B0-----:R-:W-:-:S14]  /*1200*/  DSETP.GT.AND P0, PT, R6, UR6, PT ;  /* 0x0000000606007e2a */ /* 0x001fdc000bf04000 */
[----:B------:R-:W-:Y:S05]  /*1210*/  @!P0 BRA `(.L_x_4) ;  /* 0x0000000000288947 */ /* 0x000fea0003800000 */
[----:B------:R-:W0:Y:S01]  /*1220*/  LDCU UR8, c[0x0][0x390] ;  /* 0x00007200ff0877ac */ /* 0x000e220008000800 */
[----:B------:R-:W1:Y:S01]  /*1230*/  LDCU.64 UR6, c[0x0][0x388] ;  /* 0x00007100ff0677ac */ /* 0x000e620008000a00 */
[----:B0-----:R-:W-:-:S04]  /*1240*/  IMAD R0, R0, UR8, R3 ;  /* 0x0000000800007c24 */ /* 0x001fc8000f8e0203 */
[----:B------:R-:W-:-:S05]  /*1250*/  IMAD R0, R0, 0x3, RZ ;  /* 0x0000000300007824 */ /* 0x000fca00078e02ff */
[----:B-1----:R-:W-:-:S04]  /*1260*/  IADD3 R2, P0, PT, R0, UR6, RZ ;  /* 0x0000000600027c10 */ /* 0x002fc8000ff1e0ff */
[----:B------:R-:W-:-:S05]  /*1270*/  LEA.HI.X.SX32 R3, R0, UR7, 0x1, P0 ;  /* 0x0000000700037c11 */ /* 0x000fca00080f0eff */
[----:B------:R-:W-:Y:S04]  /*1280*/  STG.E.U8 desc[UR4][R2.64+0x2], RZ ;  /* 0x000002ff02007986 */ /* 0x000fe8000c101104 */
[----:B------:R-:W-:Y:S04]  /*1290*/  STG.E.U8 desc[UR4][R2.64+0x1], RZ ;  /* 0x000001ff02007986 */ /* 0x000fe8000c101104 */
[----:B------:R-:W-:Y:S01]  /*12a0*/  STG.E.U8 desc[UR4][R2.64], RZ ;  /* 0x000000ff02007986 */ /* 0x000fe2000c101104 */
[----:B------:R-:W-:Y:S05]  /*12b0*/  EXIT ;  /* 0x000000000000794d */ /* 0x000fea0003800000 */
.L_x_4:
[----:B------:R-:W0:Y:S01]  /*12c0*/  LDCU UR6, c[0x0][0x390] ;  /* 0x00007200ff0677ac */ /* 0x000e220008000800 */
[----:B------:R-:W-:Y:S01]  /*12d0*/  IMAD.MOV.U32 R4, RZ, RZ, 0xff ;  /* 0x000000ffff047424 */ /* 0x000fe200078e00ff */
[----:B------:R-:W1:Y:S01]  /*12e0*/  LDCU.64 UR8, c[0x0][0x388] ;  /* 0x00007100ff0877ac */ /* 0x000e620008000a00 */
[----:B0-----:R-:W-:-:S04]  /*12f0*/  IMAD R0, R0, UR6, R3 ;  /* 0x0000000600007c24 */ /* 0x001fc8000f8e0203 */
[----:B------:R-:W-:-:S05]  /*1300*/  IMAD R0, R0, 0x3, RZ ;  /* 0x0000000300007824 */ /* 0x000fca00078e02ff */
[----:B-1----:R-:W-:-:S04]  /*1310*/  IADD3 R2, P0, PT, R0, UR8, RZ ;  /* 0x0000000800027c10 */ /* 0x002fc8000ff1e0ff */
[----:B------:R-:W-:Y:S02]  /*1320*/  LEA.HI.X.SX32 R3, R0, UR9, 0x1, P0 ;  /* 0x0000000900037c11 */ /* 0x000fe400080f0eff */
[----:B------:R-:W-:-:S05]  /*1330*/  PRMT R0, R4, 0x7610, R0 ;  /* 0x0000761004007816 */ /* 0x000fca0000000000 */
[----:B------:R-:W-:Y:S04]  /*1340*/  STG.E.U8 desc[UR4][R2.64+0x2], R0 ;  /* 0x0000020002007986 */ /* 0x000fe8000c101104 */
[----:B------:R-:W-:Y:S04]  /*1350*/  STG.E.U8 desc[UR4][R2.64+0x1], R0 ;  /* 0x0000010002007986 */ /* 0x000fe8000c101104 */
[----:B------:R-:W-:Y:S01]  /*1360*/  STG.E.U8 desc[UR4][R2.64], R0 ;  /* 0x0000000002007986 */ /* 0x000fe2000c101104 */
[----:B------:R-:W-:Y:S05]  /*1370*/  EXIT ;  /* 0x000000000000794d */ /* 0x000fea0003800000 */
        .weak           $__internal_0_$__cuda_sm20_dsqrt_rn_f64_mediumpath_v1
        .type           $__internal_0_$__cuda_sm20_dsqrt_rn_f64_mediumpath_v1,@function
        .size           $__internal_0_$__cuda_sm20_dsqrt_rn_f64_mediumpath_v1,(.L_x_10 - $__internal_0_$__cuda_sm20_dsqrt_rn_f64_mediumpath_v1)
$__internal_0_$__cuda_sm20_dsqrt_rn_f64_mediumpath_v1:
[----:B------:R-:W-:Y:S01]  /*1380*/  ISETP.GE.U32.AND P0, PT, R4, -0x3400000, PT ;  /* 0xfcc000000400780c */ /* 0x000fe20003f06070 */
[----:B------:R-:W-:Y:S01]  /*1390*/  BSSY.RECONVERGENT B1, `(.L_x_5) ;  /* 0x0000028000017945 */ /* 0x000fe20003800200 */
[----:B------:R-:W-:Y:S02]  /*13a0*/  IMAD.MOV.U32 R8, RZ, RZ, R12 ;  /* 0x000000ffff087224 */ /* 0x000fe400078e000c */
[----:B------:R-:W-:Y:S02]  /*13b0*/  IMAD.MOV.U32 R6, RZ, RZ, R10 ;  /* 0x000000ffff067224 */ /* 0x000fe400078e000a */
[----:B------:R-:W-:Y:S02]  /*13c0*/  IMAD.MOV.U32 R7, RZ, RZ, R11 ;  /* 0x000000ffff077224 */ /* 0x000fe400078e000b */
[----:B------:R-:W-:Y:S02]  /*13d0*/  IMAD.MOV.U32 R4, RZ, RZ, R16 ;  /* 0x000000ffff047224 */ /* 0x000fe400078e0010 */
[----:B------:R-:W-:-:S03]  /*13e0*/  IMAD.MOV.U32 R5, RZ, RZ, R17 ;  /* 0x000000ffff057224 */ /* 0x000fc600078e0011 */
[----:B------:R-:W-:Y:S05]  /*13f0*/  @!P0 BRA `(.L_x_6) ;  /* 0x0000000000208947 */ /* 0x000fea0003800000 */
[----:B------:R-:W-:-:S10]  /*1400*/  DFMA.RM R4, R4, R8, R14 ;  /* 0x000000080404722b */ /* 0x000fd4000000400e */
[----:B------:R-:W-:-:S05]  /*1410*/  IADD3 R8, P0, PT, R4, 0x1, RZ ;  /* 0x0000000104087810 */ /* 0x000fca0007f1e0ff */
[----:B------:R-:W-:-:S06]  /*1420*/  IMAD.X R9, RZ, RZ, R5, P0 ;  /* 0x000000ffff097224 */ /* 0x000fcc00000e0605 */
[----:B------:R-:W-:-:S08]  /*1430*/  DFMA.RP R6, -R4, R8, R6 ;  /* 0x000000080406722b */ /* 0x000fd00000008106 */
[----:B------:R-:W-:-:S06]  /*1440*/  DSETP.GT.AND P0, PT, R6, RZ, PT ;  /* 0x000000ff0600722a */ /* 0x000fcc0003f04000 */
[----:B------:R-:W-:Y:S02]  /*1450*/  FSEL R4, R8, R4, P0 ;  /* 0x0000000408047208 */ /* 0x000fe40000000000 */
[----:B------:R-:W-:Y:S01]  /*1460*/  FSEL R5, R9, R5, P0 ;  /* 0x0000000509057208 */ /* 0x000fe20000000000 */
[----:B------:R-:W-:Y:S06]  /*1470*/  BRA `(.L_x_7) ;  /* 0x0000000000647947 */ /* 0x000fec0003800000 */
.L_x_6:
[----:B------:R-:W-:-:S14]  /*1480*/  DSETP.NE.AND P0, PT, R6, RZ, PT ;  /* 0x000000ff0600722a */ /* 0x000fdc0003f05000 */
[----:B------:R-:W-:Y:S05]  /*1490*/  @!P0 BRA `(.L_x_8) ;  /* 0x0000000000588947 */ /* 0x000fea0003800000 */
[----:B------:R-:W-:-:S13]  /*14a0*/  ISETP.GE.AND P0, PT, R7, RZ, PT ;  /* 0x000000ff0700720c */ /* 0x000fda0003f06270 */
[----:B------:R-:W-:Y:S02]  /*14b0*/  @!P0 IMAD.MOV.U32 R4, RZ, RZ, 0x0 ;  /* 0x00000000ff048424 */ /* 0x000fe400078e00ff */
[----:B------:R-:W-:Y:S01]  /*14c0*/  @!P0 IMAD.MOV.U32 R5, RZ, RZ, -0x80000 ;  /* 0xfff80000ff058424 */ /* 0x000fe200078e00ff */
[----:B------:R-:W-:Y:S06]  /*14d0*/  @!P0 BRA `(.L_x_7) ;  /* 0x00000000004c8947 */ /* 0x000fec0003800000 */
[----:B------:R-:W-:-:S13]  /*14e0*/  ISETP.GT.AND P0, PT, R7, 0x7fefffff, PT ;  /* 0x7fefffff0700780c */ /* 0x000fda0003f04270 */
[----:B------:R-:W-:Y:S05]  /*14f0*/  @P0 BRA `(.L_x_8) ;  /* 0x0000000000400947 */ /* 0x000fea0003800000 */
[----:B------:R-:W-:Y:S01]  /*1500*/  DMUL R4, R6, 8.11296384146066816958e+31 ;  /* 0x4690000006047828 */ /* 0x000fe20000000000 */
[----:B------:R-:W-:Y:S02]  /*1510*/  IMAD.MOV.U32 R10, RZ, RZ, 0x0 ;  /* 0x00000000ff0a7424 */ /* 0x000fe400078e00ff */
[----:B------:R-:W-:Y:S02]  /*1520*/  IMAD.MOV.U32 R6, RZ, RZ, RZ ;  /* 0x000000ffff067224 */ /* 0x000fe400078e00ff */
[----:B------:R-:W-:Y:S01]  /*1530*/  IMAD.MOV.U32 R11, RZ, RZ, 0x3fd80000 ;  /* 0x3fd80000ff0b7424 */ /* 0x000fe200078e00ff */
[----:B------:R-:W0:Y:S03]  /*1540*/  MUFU.RSQ64H R7, R5 ;  /* 0x0000000500077308 */ /* 0x000e260000001c00 */
[----:B0-----:R-:W-:-:S08]  /*1550*/  DMUL R8, R6, R6 ;  /* 0x0000000606087228 */ /* 0x001fd00000000000 */
[----:B------:R-:W-:-:S08]  /*1560*/  DFMA R8, R4, -R8, 1 ;  /* 0x3ff000000408742b */ /* 0x000fd00000000808 */
[----:B------:R-:W-:Y:S02]  /*1570*/  DFMA R10, R8, R10, 0.5 ;  /* 0x3fe00000080a742b */ /* 0x000fe4000000000a */
[----:B------:R-:W-:-:S08]  /*1580*/  DMUL R8, R6, R8 ;  /* 0x0000000806087228 */ /* 0x000fd00000000000 */
[----:B------:R-:W-:-:S08]  /*1590*/  DFMA R8, R10, R8, R6 ;  /* 0x000000080a08722b */ /* 0x000fd00000000006 */
[----:B------:R-:W-:Y:S02]  /*15a0*/  DMUL R6, R4, R8 ;  /* 0x0000000804067228 */ /* 0x000fe40000000000 */
[----:B------:R-:W-:-:S06]  /*15b0*/  VIADD R9, R9, 0xfff00000 ;  /* 0xfff0000009097836 */ /* 0x000fcc0000000000 */
[----:B------:R-:W-:-:S08]  /*15c0*/  DFMA R10, R6, -R6, R4 ;  /* 0x80000006060a722b */ /* 0x000fd00000000004 */
[----:B------:R-:W-:-:S10]  /*15d0*/  DFMA R4, R8, R10, R6 ;  /* 0x0000000a0804722b */ /* 0x000fd40000000006 */
[----:B------:R-:W-:Y:S01]  /*15e0*/  VIADD R5, R5, 0xfcb00000 ;  /* 0xfcb0000005057836 */ /* 0x000fe20000000000 */
[----:B------:R-:W-:Y:S06]  /*15f0*/  BRA `(.L_x_7) ;  /* 0x0000000000047947 */ /* 0x000fec0003800000 */
.L_x_8:
[----:B------:R-:W-:-:S11]  /*1600*/  DADD R4, R6, R6 ;  /* 0x0000000006047229 */ /* 0x000fd60000000006 */
.L_x_7:
[----:B------:R-:W-:Y:S05]  /*1610*/  BSYNC.RECONVERGENT B1 ;  /* 0x0000000000017941 */ /* 0x000fea0003800200 */
.L_x_5:
[----:B------:R-:W-:Y:S02]  /*1620*/  IMAD.MOV.U32 R6, RZ, RZ, R4 ;  /* 0x000000ffff067224 */ /* 0x000fe400078e0004 */
[----:B------:R-:W-:Y:S02]  /*1630*/  IMAD.MOV.U32 R7, RZ, RZ, R5 ;  /* 0x000000ffff077224 */ /* 0x000fe400078e0005 */
[----:B------:R-:W-:Y:S02]  /*1640*/  IMAD.MOV.U32 R4, RZ, RZ, R2 ;  /* 0x000000ffff047224 */ /* 0x000fe400078e0002 */
[----:B------:R-:W-:-:S04]  /*1650*/  IMAD.MOV.U32 R5, RZ, RZ, 0x0 ;  /* 0x00000000ff057424 */ /* 0x000fc800078e00ff */
[----:B------:R-:W-:Y:S05]  /*1660*/  RET.REL.NODEC R4 `(_Z12sobel_kernelPhS_iid) ;  /* 0xffffffe804647950 */ /* 0x000fea0003c3ffff */
.L_x_9:
[----:B------:R-:W-:-:S00]  /*1670*/  BRA `(.L_x_9) ;  /* 0xfffffffc00fc7947 */ /* 0x000fc0000383ffff */
[----:B------:R-:W-:-:S00]  /*1680*/  NOP ;  /* 0x0000000000007918 */ /* 0x000fc00000000000 */
[----:B------:R-:W-:-:S00]  /*1690*/  NOP ;  /* 0x0000000000007918 */ /* 0x000fc00000000000 */
[----:B------:R-:W-:-:S00]  /*16a0*/  NOP ;  /* 0x0000000000007918 */ /* 0x000fc00000000000 */
[----:B------:R-:W-:-:S00]  /*16b0*/  NOP ;  /* 0x0000000000007918 */ /* 0x000fc00000000000 */
[----:B------:R-:W-:-:S00]  /*16c0*/  NOP ;  /* 0x0000000000007918 */ /* 0x000fc00000000000 */
[----:B------:R-:W-:-:S00]  /*16d0*/  NOP ;  /* 0x0000000000007918 */ /* 0x000fc00000000000 */
[----:B------:R-:W-:-:S00]  /*16e0*/  NOP ;  /* 0x0000000000007918 */ /* 0x000fc00000000000 */
[----:B------:R-:W-:-:S00]  /*16f0*/  NOP ;  /* 0x0000000000007918 */ /* 0x000fc00000000000 */
.L_x_10:


//--------------------- .nv.shared._Z12sobel_kernelPhS_iid --------------------------
	.section	.nv.shared._Z12sobel_kernelPhS_iid,"aw",@nobits
	.sectionflags	@""
	.align	8
.nv.shared._Z12sobel_kernelPhS_iid:
	.zero		1168


//--------------------- .nv.shared.reserved.0     --------------------------
	.section	.nv.shared.reserved.0,"aw",@nobits
	.weak		__nv_reservedSMEM_offset_0_alias
	.size		__nv_reservedSMEM_offset_0_alias, 0, 64
	.other		__nv_reservedSMEM_offset_0_alias,@"STO_CUDA_RESERVED_SHARED STV_DEFAULT"
__nv_reservedSMEM_offset_0_alias:
	.zero		0
	.zero		64


//--------------------- .nv.constant0._Z12sobel_kernelPhS_iid --------------------------
	.section	.nv.constant0._Z12sobel_kernelPhS_iid,"a",@progbits
	.sectionflags	@""
	.align	4
.nv.constant0._Z12sobel_kernelPhS_iid:
	.zero		928


//--------------------- SYMBOLS --------------------------

	.type		.nv.reservedSmem.offset0,@object
	.size		.nv.reservedSmem.offset0,0x4
	.type		.nv.reservedSmem.cap,@object
	.size		.nv.reservedSmem.cap,0x4
